	.headerflags	@"EF_CUDA_TEXMODE_UNIFIED EF_CUDA_64BIT_ADDRESS EF_CUDA_ACCELERATORS EF_CUDA_SM90 EF_CUDA_VIRTUAL_SM(EF_CUDA_SM90)"
	.elftype	@"ET_EXEC"


//--------------------- .nv.info                  --------------------------
	.section	.nv.info,"",@"SHT_CUDA_INFO"
	.align	4


	//----- nvinfo : EIATTR_REGCOUNT
	.align		4
        /*0000*/ 	.byte	0x04, 0x2f
        /*0002*/ 	.short	(.L_1 - .L_0)
	.align		4
.L_0:
        /*0004*/ 	.word	index@(chunk_scaled_dot_kkt_fwd_kernel)
        /*0008*/ 	.word	0x0000005a


	//----- nvinfo : EIATTR_FRAME_SIZE
	.align		4
.L_1:
        /*000c*/ 	.byte	0x04, 0x11
        /*000e*/ 	.short	(.L_3 - .L_2)
	.align		4
.L_2:
        /*0010*/ 	.word	index@(chunk_scaled_dot_kkt_fwd_kernel)
        /*0014*/ 	.word	0x00000000


	//----- nvinfo : EIATTR_MIN_STACK_SIZE
	.align		4
.L_3:
        /*0018*/ 	.byte	0x04, 0x12
        /*001a*/ 	.short	(.L_5 - .L_4)
	.align		4
.L_4:
        /*001c*/ 	.word	index@(chunk_scaled_dot_kkt_fwd_kernel)
        /*0020*/ 	.word	0x00000000
.L_5:


//--------------------- .nv.info.chunk_scaled_dot_kkt_fwd_kernel --------------------------
	.section	.nv.info.chunk_scaled_dot_kkt_fwd_kernel,"",@"SHT_CUDA_INFO"
	.sectionflags	@""
	.align	4


	//----- nvinfo : EIATTR_CUDA_API_VERSION
	.align		4
        /*0000*/ 	.byte	0x04, 0x37
        /*0002*/ 	.short	(.L_7 - .L_6)
.L_6:
        /*0004*/ 	.word	0x00000080


	//----- nvinfo : EIATTR_KPARAM_INFO
	.align		4
.L_7:
        /*0008*/ 	.byte	0x04, 0x17
        /*000a*/ 	.short	(.L_9 - .L_8)
.L_8:
        /*000c*/ 	.word	0x00000000
        /*0010*/ 	.short	0x0005
        /*0012*/ 	.short	0x0028
        /*0014*/ 	.byte	0x00, 0xf4, 0x21, 0x00


	//----- nvinfo : EIATTR_KPARAM_INFO
	.align		4
.L_9:
        /*0018*/ 	.byte	0x04, 0x17
        /*001a*/ 	.short	(.L_11 - .L_10)
.L_10:
        /*001c*/ 	.word	0x00000000
        /*0020*/ 	.short	0x0004
        /*0022*/ 	.short	0x0020
        /*0024*/ 	.byte	0x00, 0xf0, 0x11, 0x00


	//----- nvinfo : EIATTR_KPARAM_INFO
	.align		4
.L_11:
        /*0028*/ 	.byte	0x04, 0x17
        /*002a*/ 	.short	(.L_13 - .L_12)
.L_12:
        /*002c*/ 	.word	0x00000000
        /*0030*/ 	.short	0x0003
        /*0032*/ 	.short	0x0018
        /*0034*/ 	.byte	0x00, 0xf4, 0x21, 0x00


	//----- nvinfo : EIATTR_KPARAM_INFO
	.align		4
.L_13:
        /*0038*/ 	.byte	0x04, 0x17
        /*003a*/ 	.short	(.L_15 - .L_14)
.L_14:
        /*003c*/ 	.word	0x00000000
        /*0040*/ 	.short	0x0002
        /*0042*/ 	.short	0x0010
        /*0044*/ 	.byte	0x00, 0xf4, 0x21, 0x00


	//----- nvinfo : EIATTR_KPARAM_INFO
	.align		4
.L_15:
        /*0048*/ 	.byte	0x04, 0x17
        /*004a*/ 	.short	(.L_17 - .L_16)
.L_16:
        /*004c*/ 	.word	0x00000000
        /*0050*/ 	.short	0x0001
        /*0052*/ 	.short	0x0008
        /*0054*/ 	.byte	0x00, 0xf4, 0x21, 0x00


	//----- nvinfo : EIATTR_KPARAM_INFO
	.align		4
.L_17:
        /*0058*/ 	.byte	0x04, 0x17
        /*005a*/ 	.short	(.L_19 - .L_18)
.L_18:
        /*005c*/ 	.word	0x00000000
        /*0060*/ 	.short	0x0000
        /*0062*/ 	.short	0x0000
        /*0064*/ 	.byte	0x00, 0xf4, 0x21, 0x00


	//----- nvinfo : EIATTR_SPARSE_MMA_MASK
	.align		4
.L_19:
        /*0068*/ 	.byte	0x03, 0x50
        /*006a*/ 	.short	0x0000


	//----- nvinfo : EIATTR_MAXREG_COUNT
	.align		4
        /*006c*/ 	.byte	0x03, 0x1b
        /*006e*/ 	.short	0x00ff


	//----- nvinfo : EIATTR_EXIT_INSTR_OFFSETS
	.align		4
        /*0070*/ 	.byte	0x04, 0x1c
        /*0072*/ 	.short	(.L_21 - .L_20)


	//   ....[0]....
.L_20:
        /*0074*/ 	.word	0x00003b50


	//   ....[1]....
        /*0078*/ 	.word	0x00003ba0


	//----- nvinfo : EIATTR_REQNTID
	.align		4
.L_21:
        /*007c*/ 	.byte	0x04, 0x10
        /*007e*/ 	.short	(.L_23 - .L_22)
.L_22:
        /*0080*/ 	.word	0x00000080
        /*0084*/ 	.word	0x00000001
        /*0088*/ 	.word	0x00000001


	//----- nvinfo : EIATTR_CBANK_PARAM_SIZE
	.align		4
.L_23:
        /*008c*/ 	.byte	0x03, 0x19
        /*008e*/ 	.short	0x0030


	//----- nvinfo : EIATTR_PARAM_CBANK
	.align		4
        /*0090*/ 	.byte	0x04, 0x0a
        /*0092*/ 	.short	(.L_25 - .L_24)
	.align		4
.L_24:
        /*0094*/ 	.word	index@(.nv.constant0.chunk_scaled_dot_kkt_fwd_kernel)
        /*0098*/ 	.short	0x0210
        /*009a*/ 	.short	0x0030


	//----- nvinfo : EIATTR_SW_WAR
	.align		4
.L_25:
        /*009c*/ 	.byte	0x04, 0x36
        /*009e*/ 	.short	(.L_27 - .L_26)
.L_26:
        /*00a0*/ 	.word	0x00000008
.L_27:


//--------------------- .nv.callgraph             --------------------------
	.section	.nv.callgraph,"",@"SHT_CUDA_CALLGRAPH"
	.align	4
	.sectionentsize	8
	.align		4
        /*0000*/ 	.word	0x00000000
	.align		4
        /*0004*/ 	.word	0xffffffff
	.align		4
        /*0008*/ 	.word	0x00000000
	.align		4
        /*000c*/ 	.word	0xfffffffe
	.align		4
        /*0010*/ 	.word	0x00000000
	.align		4
        /*0014*/ 	.word	0xfffffffd
	.align		4
        /*0018*/ 	.word	0x00000000
	.align		4
        /*001c*/ 	.word	0xfffffffc


//--------------------- .text.chunk_scaled_dot_kkt_fwd_kernel --------------------------
	.section	.text.chunk_scaled_dot_kkt_fwd_kernel,"ax",@progbits
	.sectionflags	@"SHF_BARRIERS=1"
	.align	128
        .global         chunk_scaled_dot_kkt_fwd_kernel
        .type           chunk_scaled_dot_kkt_fwd_kernel,@function
        .size           chunk_scaled_dot_kkt_fwd_kernel,(.L_x_1 - chunk_scaled_dot_kkt_fwd_kernel)
        .other          chunk_scaled_dot_kkt_fwd_kernel,@"STO_CUDA_ENTRY STV_DEFAULT"
chunk_scaled_dot_kkt_fwd_kernel:
.text.chunk_scaled_dot_kkt_fwd_kernel:
[----:B------:R-:W1:Y:S01]  /*0000*/  LDC R1, c[0x0][0x28] ;  /* 0x00000a00ff017b82 */ /* 0x000e620000000800 */
[----:B------:R-:W2:Y:S07]  /*0010*/  S2R R22, SR_TID.X ;  /* 0x0000000000167919 */ /* 0x000eae0000002100 */
[----:B------:R-:W3:Y:S01]  /*0020*/  S2UR UR4, SR_CTAID.X ;  /* 0x00000000000479c3 */ /* 0x000ee20000002500 */
[----:B------:R-:W-:Y:S01]  /*0030*/  ULDC UR5, c[0x0][0x230] ;  /* 0x00008c0000057ab9 */ /* 0x000fe20000000800 */
[----:B------:R-:W-:Y:S01]  /*0040*/  ULDC UR6, c[0x0][0x230] ;  /* 0x00008c0000067ab9 */ /* 0x000fe20000000800 */
[----:B------:R-:W4:Y:S01]  /*0050*/  S2R R16, SR_CTAID.Y ;  /* 0x0000000000107919 */ /* 0x000f220000002600 */
[----:B------:R-:W-:Y:S01]  /*0060*/  ULDC.64 UR8, c[0x0][0x210] ;  /* 0x0000840000087ab9 */ /* 0x000fe20000000a00 */
[----:B------:R-:W-:Y:S01]  /*0070*/  PRMT R58, RZ, 0x7610, R58 ;  /* 0x00007610ff3a7816 */ /* 0x000fe2000000003a */
[----:B------:R-:W-:Y:S01]  /*0080*/  ULDC.64 UR12, c[0x0][0x208] ;  /* 0x00008200000c7ab9 */ /* 0x000fe20000000a00 */
[----:B------:R-:W-:Y:S01]  /*0090*/  PRMT R60, RZ, 0x7610, R60 ;  /* 0x00007610ff3c7816 */ /* 0x000fe2000000003c */
[----:B------:R-:W5:Y:S08]  /*00a0*/  LDC R23, c[0x0][0x230] ;  /* 0x00008c00ff177b82 */ /* 0x000f700000000800 */
[----:B------:R-:W1:Y:S01]  /*00b0*/  LDC.64 R14, c[0x0][0x210] ;  /* 0x00008400ff0e7b82 */ /* 0x000e620000000a00 */
[----:B---3--:R-:W-:-:S04]  /*00c0*/  USHF.L.U32 UR4, UR4, 0x6, URZ ;  /* 0x0000000604047899 */ /* 0x008fc8000800063f */
[----:B------:R-:W-:Y:S02]  /*00d0*/  USHF.R.S32.HI UR7, URZ, 0x1f, UR4 ;  /* 0x0000001f3f077899 */ /* 0x000fe40008011404 */
[----:B------:R-:W-:Y:S01]  /*00e0*/  IMAD.U32 R59, RZ, RZ, UR4 ;  /* 0x00000004ff3b7e24 */ /* 0x000fe2000f8e00ff */
[----:B------:R-:W-:Y:S01]  /*00f0*/  UISETP.GT.AND UP0, UPT, UR4, -0x1, UPT ;  /* 0xffffffff0400788c */ /* 0x000fe2000bf04270 */
[----:B--2---:R-:W-:Y:S01]  /*0100*/  IMAD.SHL.U32 R56, R22, 0x2, RZ ;  /* 0x0000000216387824 */ /* 0x004fe200078e00ff */
[----:B------:R-:W-:Y:S01]  /*0110*/  SHF.R.U32.HI R0, RZ, 0x2, R22 ;  /* 0x00000002ff007819 */ /* 0x000fe20000011616 */
[----:B------:R-:W-:Y:S01]  /*0120*/  IMAD.U32 R7, RZ, RZ, UR7 ;  /* 0x00000007ff077e24 */ /* 0x000fe2000f8e00ff */
[----:B-----5:R-:W-:Y:S01]  /*0130*/  SHF.R.S32.HI R2, RZ, 0x1f, R23 ;  /* 0x0000001fff027819 */ /* 0x020fe20000011417 */
[----:B------:R-:W-:Y:S01]  /*0140*/  IMAD.U32 R65, RZ, RZ, UR4 ;  /* 0x00000004ff417e24 */ /* 0x000fe2000f8e00ff */
[----:B------:R-:W-:Y:S01]  /*0150*/  LOP3.LUT R56, R56, 0x6, RZ, 0xc0, !PT ;  /* 0x0000000638387812 */ /* 0x000fe200078ec0ff */
[----:B------:R-:W-:Y:S01]  /*0160*/  IMAD.U32 R3, RZ, RZ, UR4 ;  /* 0x00000004ff037e24 */ /* 0x000fe2000f8e00ff */
[----:B------:R-:W-:Y:S01]  /*0170*/  PLOP3.LUT P0, PT, PT, PT, UP0, 0x80, 0x0 ;  /* 0x000000000000781c */ /* 0x000fe20003f0f008 */
[----:B------:R-:W-:Y:S01]  /*0180*/  IMAD.U32 R61, RZ, RZ, UR4 ;  /* 0x00000004ff3d7e24 */ /* 0x000fe2000f8e00ff */
[--C-:B------:R-:W-:Y:S01]  /*0190*/  LOP3.LUT R59, R59, 0x39, R56.reuse, 0xfe, !PT ;  /* 0x000000393b3b7812 */ /* 0x100fe200078efe38 */
[----:B------:R-:W-:Y:S01]  /*01a0*/  IMAD.U32 R5, RZ, RZ, UR7 ;  /* 0x00000007ff057e24 */ /* 0x000fe2000f8e00ff */
[----:B------:R-:W-:Y:S01]  /*01b0*/  SGXT.U32 R0, R0, 0x5 ;  /* 0x000000050000781a */ /* 0x000fe20000000000 */
[----:B------:R-:W-:Y:S01]  /*01c0*/  IMAD.U32 R69, RZ, RZ, UR4 ;  /* 0x00000004ff457e24 */ /* 0x000fe2000f8e00ff */
[----:B------:R-:W-:Y:S01]  /*01d0*/  ISETP.LT.U32.AND P1, PT, R59, UR5, PT ;  /* 0x000000053b007c0c */ /* 0x000fe2000bf21070 */
[----:B------:R-:W-:Y:S01]  /*01e0*/  ULDC UR5, c[0x0][0x230] ;  /* 0x00008c0000057ab9 */ /* 0x000fe20000000800 */
[----:B------:R-:W-:Y:S01]  /*01f0*/  LOP3.LUT R65, R65, 0x31, R56, 0xfe, !PT ;  /* 0x0000003141417812 */ /* 0x000fe200078efe38 */
[----:B------:R-:W-:Y:S01]  /*0200*/  IMAD.U32 R67, RZ, RZ, UR4 ;  /* 0x00000004ff437e24 */ /* 0x000fe2000f8e00ff */
[-C--:B------:R-:W-:Y:S01]  /*0210*/  ISETP.LT.AND.EX P0, PT, R7, R2.reuse, P0, P1 ;  /* 0x000000020700720c */ /* 0x080fe20000701310 */
[----:B------:R-:W-:Y:S01]  /*0220*/  IMAD.U32 R71, RZ, RZ, UR4 ;  /* 0x00000004ff477e24 */ /* 0x000fe2000f8e00ff */
[----:B------:R-:W-:Y:S01]  /*0230*/  LOP3.LUT R25, R0, UR4, RZ, 0xfc, !PT ;  /* 0x0000000400197c12 */ /* 0x000fe2000f8efcff */
[----:B------:R-:W-:Y:S01]  /*0240*/  IMAD.U32 R73, RZ, RZ, UR4 ;  /* 0x00000004ff497e24 */ /* 0x000fe2000f8e00ff */
[----:B------:R-:W-:Y:S01]  /*0250*/  LOP3.LUT R10, R3, 0x20, R0, 0xfe, !PT ;  /* 0x00000020030a7812 */ /* 0x000fe200078efe00 */
[----:B------:R-:W-:Y:S01]  /*0260*/  IMAD.U32 R3, RZ, RZ, UR7 ;  /* 0x00000007ff037e24 */ /* 0x000fe2000f8e00ff */
[----:B------:R-:W-:Y:S01]  /*0270*/  P2R R20, PR, RZ, 0x1 ;  /* 0x00000001ff147803 */ /* 0x000fe20000000000 */
[----:B------:R-:W-:Y:S01]  /*0280*/  IMAD.U32 R63, RZ, RZ, UR4 ;  /* 0x00000004ff3f7e24 */ /* 0x000fe2000f8e00ff */
[----:B------:R-:W-:Y:S01]  /*0290*/  PLOP3.LUT P0, PT, PT, PT, UP0, 0x80, 0x0 ;  /* 0x000000000000781c */ /* 0x000fe20003f0f008 */
[----:B------:R-:W-:Y:S01]  /*02a0*/  IMAD.U32 R6, RZ, RZ, UR7 ;  /* 0x00000007ff067e24 */ /* 0x000fe2000f8e00ff */
[----:B------:R-:W-:Y:S01]  /*02b0*/  ISETP.LT.U32.AND P1, PT, R65, UR6, PT ;  /* 0x0000000641007c0c */ /* 0x000fe2000bf21070 */
[C---:B------:R-:W-:Y:S01]  /*02c0*/  IMAD.SHL.U32 R19, R25.reuse, 0x2000, RZ ;  /* 0x0000200019137824 */ /* 0x040fe200078e00ff */
[----:B------:R-:W-:Y:S01]  /*02d0*/  PLOP3.LUT P2, PT, PT, PT, UP0, 0x80, 0x0 ;  /* 0x000000000000781c */ /* 0x000fe20003f4f008 */
[----:B------:R-:W-:Y:S01]  /*02e0*/  IMAD.U32 R9, RZ, RZ, UR7 ;  /* 0x00000007ff097e24 */ /* 0x000fe2000f8e00ff */
[----:B------:R-:W-:Y:S01]  /*02f0*/  ISETP.LT.U32.AND P4, PT, R25, R23, PT ;  /* 0x000000171900720c */ /* 0x000fe20003f81070 */
[----:B------:R-:W-:Y:S01]  /*0300*/  IMAD.U32 R11, RZ, RZ, UR7 ;  /* 0x00000007ff0b7e24 */ /* 0x000fe2000f8e00ff */
[----:B------:R-:W-:Y:S01]  /*0310*/  LOP3.LUT R61, R61, 0x38, R56, 0xfe, !PT ;  /* 0x000000383d3d7812 */ /* 0x000fe200078efe38 */
[----:B------:R-:W2:Y:S01]  /*0320*/  S2UR UR6, SR_CgaCtaId ;  /* 0x00000000000679c3 */ /* 0x000ea20000008800 */
[-C--:B------:R-:W-:Y:S01]  /*0330*/  ISETP.LT.AND.EX P0, PT, R5, R2.reuse, P0, P1 ;  /* 0x000000020500720c */ /* 0x080fe20000701310 */
[----:B------:R-:W-:Y:S01]  /*0340*/  IMAD.SHL.U32 R18, R22, 0x8, RZ ;  /* 0x0000000816127824 */ /* 0x000fe200078e00ff */
[----:B------:R-:W-:-:S02]  /*0350*/  ISETP.LT.AND.EX P4, PT, R3, R2, P2, P4 ;  /* 0x000000020300720c */ /* 0x000fc40001781340 */
[--C-:B------:R-:W-:Y:S02]  /*0360*/  LOP3.LUT R69, R69, 0x30, R56.reuse, 0xfe, !PT ;  /* 0x0000003045457812 */ /* 0x100fe400078efe38 */
[----:B------:R-:W-:Y:S01]  /*0370*/  ISETP.LT.U32.AND P2, PT, R61, UR5, PT ;  /* 0x000000053d007c0c */ /* 0x000fe2000bf41070 */
[----:B------:R-:W-:Y:S01]  /*0380*/  ULDC UR5, c[0x0][0x230] ;  /* 0x00008c0000057ab9 */ /* 0x000fe20000000800 */
[----:B------:R-:W-:Y:S02]  /*0390*/  P2R R76, PR, RZ, 0x1 ;  /* 0x00000001ff4c7803 */ /* 0x000fe40000000000 */
[----:B------:R-:W-:Y:S02]  /*03a0*/  PLOP3.LUT P1, PT, PT, PT, UP0, 0x80, 0x0 ;  /* 0x000000000000781c */ /* 0x000fe40003f2f008 */
[----:B------:R-:W-:Y:S01]  /*03b0*/  ISETP.LT.U32.AND P0, PT, R69, UR5, PT ;  /* 0x0000000545007c0c */ /* 0x000fe2000bf01070 */
[----:B------:R-:W-:Y:S01]  /*03c0*/  ULDC UR5, c[0x0][0x230] ;  /* 0x00008c0000057ab9 */ /* 0x000fe20000000800 */
[----:B------:R-:W-:-:S02]  /*03d0*/  LOP3.LUT R67, R67, 0x29, R56, 0xfe, !PT ;  /* 0x0000002943437812 */ /* 0x000fc400078efe38 */
[-C--:B------:R-:W-:Y:S02]  /*03e0*/  ISETP.LT.AND.EX P0, PT, R3, R2.reuse, P1, P0 ;  /* 0x000000020300720c */ /* 0x080fe40000f01300 */
[----:B------:R-:W-:Y:S01]  /*03f0*/  ISETP.LT.U32.AND P1, PT, R67, UR5, PT ;  /* 0x0000000543007c0c */ /* 0x000fe2000bf21070 */
[----:B------:R-:W-:Y:S01]  /*0400*/  ULDC UR5, c[0x0][0x230] ;  /* 0x00008c0000057ab9 */ /* 0x000fe20000000800 */
[----:B------:R-:W-:Y:S02]  /*0410*/  P2R R74, PR, RZ, 0x1 ;  /* 0x00000001ff4a7803 */ /* 0x000fe40000000000 */
[----:B------:R-:W-:Y:S02]  /*0420*/  PLOP3.LUT P0, PT, PT, PT, UP0, 0x80, 0x0 ;  /* 0x000000000000781c */ /* 0x000fe40003f0f008 */
[----:B------:R-:W-:Y:S02]  /*0430*/  LOP3.LUT R71, R71, 0x28, R56, 0xfe, !PT ;  /* 0x0000002847477812 */ /* 0x000fe400078efe38 */
[----:B------:R-:W-:-:S02]  /*0440*/  ISETP.LT.AND.EX P0, PT, R3, R2, P0, P1 ;  /* 0x000000020300720c */ /* 0x000fc40000701310 */
[----:B------:R-:W-:Y:S02]  /*0450*/  PLOP3.LUT P5, PT, PT, PT, UP0, 0x80, 0x0 ;  /* 0x000000000000781c */ /* 0x000fe40003faf008 */
[----:B------:R-:W-:Y:S02]  /*0460*/  P2R R83, PR, RZ, 0x1 ;  /* 0x00000001ff537803 */ /* 0x000fe40000000000 */
[----:B------:R-:W-:Y:S02]  /*0470*/  ISETP.LT.U32.AND P3, PT, R10, R23, PT ;  /* 0x000000170a00720c */ /* 0x000fe40003f61070 */
[----:B------:R-:W-:Y:S02]  /*0480*/  PLOP3.LUT P0, PT, PT, PT, UP0, 0x80, 0x0 ;  /* 0x000000000000781c */ /* 0x000fe40003f0f008 */
[----:B------:R-:W-:Y:S01]  /*0490*/  ISETP.LT.U32.AND P1, PT, R71, UR5, PT ;  /* 0x0000000547007c0c */ /* 0x000fe2000bf21070 */
[----:B------:R-:W-:Y:S01]  /*04a0*/  ULDC UR5, c[0x0][0x230] ;  /* 0x00008c0000057ab9 */ /* 0x000fe20000000800 */
[----:B------:R-:W-:-:S02]  /*04b0*/  SHF.R.U32.HI R75, RZ, 0x2, R22 ;  /* 0x00000002ff4b7819 */ /* 0x000fc40000011616 */
[-C--:B------:R-:W-:Y:S02]  /*04c0*/  ISETP.LT.AND.EX P3, PT, R5, R2.reuse, P5, P3 ;  /* 0x000000020500720c */ /* 0x080fe40002f61330 */
[----:B------:R-:W-:Y:S02]  /*04d0*/  ISETP.LT.AND.EX P0, PT, R3, R2, P0, P1 ;  /* 0x000000020300720c */ /* 0x000fe40000701310 */
[----:B------:R-:W-:Y:S02]  /*04e0*/  PLOP3.LUT P5, PT, PT, PT, UP0, 0x80, 0x0 ;  /* 0x000000000000781c */ /* 0x000fe40003faf008 */
[----:B------:R-:W-:Y:S02]  /*04f0*/  LOP3.LUT R73, R73, 0x21, R56, 0xfe, !PT ;  /* 0x0000002149497812 */ /* 0x000fe400078efe38 */
[----:B------:R-:W-:Y:S02]  /*0500*/  SHF.R.U32.HI R0, RZ, 0x1, R22 ;  /* 0x00000001ff007819 */ /* 0x000fe40000011616 */
[----:B------:R-:W-:-:S02]  /*0510*/  SGXT.U32 R75, R75, 0x3 ;  /* 0x000000034b4b781a */ /* 0x000fc40000000000 */
[----:B------:R-:W-:Y:S02]  /*0520*/  P2R R21, PR, RZ, 0x1 ;  /* 0x00000001ff157803 */ /* 0x000fe40000000000 */
[----:B------:R-:W-:Y:S02]  /*0530*/  ISETP.LT.AND.EX P2, PT, R3, R2, P5, P2 ;  /* 0x000000020300720c */ /* 0x000fe40002f41320 */
[----:B------:R-:W-:Y:S02]  /*0540*/  PLOP3.LUT P0, PT, PT, PT, UP0, 0x80, 0x0 ;  /* 0x000000000000781c */ /* 0x000fe40003f0f008 */
[----:B------:R-:W-:Y:S01]  /*0550*/  ISETP.LT.U32.AND P1, PT, R73, UR5, PT ;  /* 0x0000000549007c0c */ /* 0x000fe2000bf21070 */
[----:B------:R-:W-:Y:S01]  /*0560*/  ULDC UR5, c[0x0][0x230] ;  /* 0x00008c0000057ab9 */ /* 0x000fe20000000800 */
[----:B------:R-:W-:Y:S02]  /*0570*/  LOP3.LUT R63, R63, 0x20, R56, 0xfe, !PT ;  /* 0x000000203f3f7812 */ /* 0x000fe400078efe38 */
[----:B------:R-:W-:Y:S01]  /*0580*/  LOP3.LUT R75, R75, 0x30, R0, 0xf8, !PT ;  /* 0x000000304b4b7812 */ /* 0x000fe200078ef800 */
[----:B------:R-:W-:Y:S01]  /*0590*/  IMAD.U32 R0, RZ, RZ, UR4 ;  /* 0x00000004ff007e24 */ /* 0x000fe2000f8e00ff */
[----:B------:R-:W-:-:S02]  /*05a0*/  P2R R78, PR, RZ, 0x4 ;  /* 0x00000004ff4e7803 */ /* 0x000fc40000000000 */
[-C--:B------:R-:W-:Y:S02]  /*05b0*/  ISETP.LT.AND.EX P0, PT, R3, R2.reuse, P0, P1 ;  /* 0x000000020300720c */ /* 0x080fe40000701310 */
[----:B------:R-:W-:Y:S02]  /*05c0*/  PLOP3.LUT P1, PT, PT, PT, UP0, 0x80, 0x0 ;  /* 0x000000000000781c */ /* 0x000fe40003f2f008 */
[----:B------:R-:W-:Y:S01]  /*05d0*/  ISETP.LT.U32.AND P2, PT, R63, UR5, PT ;  /* 0x000000053f007c0c */ /* 0x000fe2000bf41070 */
[----:B------:R-:W-:Y:S01]  /*05e0*/  UMOV UR5, 0x400 ;  /* 0x0000040000057882 */ /* 0x000fe20000000000 */
[----:B------:R-:W-:Y:S01]  /*05f0*/  LOP3.LUT R57, R75, UR4, RZ, 0xfc, !PT ;  /* 0x000000044b397c12 */ /* 0x000fe2000f8efcff */
[----:B--2---:R-:W-:Y:S01]  /*0600*/  ULEA UR5, UR6, UR5, 0x18 ;  /* 0x0000000506057291 */ /* 0x004fe2000f8ec03f */
[----:B------:R-:W-:Y:S02]  /*0610*/  ISETP.LT.AND.EX P1, PT, R3, R2, P1, P2 ;  /* 0x000000020300720c */ /* 0x000fe40000f21320 */
[----:B------:R-:W-:-:S02]  /*0620*/  PLOP3.LUT P2, PT, PT, PT, UP0, 0x80, 0x0 ;  /* 0x000000000000781c */ /* 0x000fc40003f4f008 */
[-C--:B------:R-:W-:Y:S02]  /*0630*/  ISETP.LT.U32.AND P5, PT, R57, R23.reuse, PT ;  /* 0x000000173900720c */ /* 0x080fe40003fa1070 */
[----:B------:R-:W-:Y:S02]  /*0640*/  LOP3.LUT R0, R0, 0x8, R75, 0xfe, !PT ;  /* 0x0000000800007812 */ /* 0x000fe400078efe4b */
[----:B------:R-:W-:Y:S02]  /*0650*/  ISETP.LT.AND.EX P2, PT, R3, R2, P2, P5 ;  /* 0x000000020300720c */ /* 0x000fe40001741350 */
[----:B------:R-:W-:Y:S02]  /*0660*/  PLOP3.LUT P5, PT, PT, PT, UP0, 0x80, 0x0 ;  /* 0x000000000000781c */ /* 0x000fe40003faf008 */
[----:B------:R-:W-:Y:S02]  /*0670*/  ISETP.LT.U32.AND P6, PT, R0, R23, PT ;  /* 0x000000170000720c */ /* 0x000fe40003fc1070 */
[----:B----4-:R-:W-:-:S02]  /*0680*/  LOP3.LUT R5, R16, 0x1f, RZ, 0xc0, !PT ;  /* 0x0000001f10057812 */ /* 0x010fc400078ec0ff */
[----:B------:R-:W-:Y:S02]  /*0690*/  ISETP.LT.AND.EX P5, PT, R3, R2, P5, P6 ;  /* 0x000000020300720c */ /* 0x000fe40002fa1360 */
[----:B------:R-:W-:Y:S02]  /*06a0*/  SHF.R.U32.HI R3, RZ, 0x5, R16 ;  /* 0x00000005ff037819 */ /* 0x000fe40000011610 */
[----:B------:R-:W-:Y:S02]  /*06b0*/  LOP3.LUT R2, R22, 0x3, RZ, 0xc0, !PT ;  /* 0x0000000316027812 */ /* 0x000fe400078ec0ff */
[----:B------:R-:W-:Y:S01]  /*06c0*/  SHF.L.U64.HI R25, R25, 0xd, R6 ;  /* 0x0000000d19197819 */ /* 0x000fe20000010206 */
[----:B------:R-:W-:Y:S01]  /*06d0*/  IMAD R4, R3, R23, RZ ;  /* 0x0000001703047224 */ /* 0x000fe200078e02ff */
[----:B------:R-:W-:Y:S01]  /*06e0*/  SHF.L.U64.HI R11, R0, 0x5, R11 ;  /* 0x00000005000b7819 */ /* 0x000fe2000001020b */
[----:B------:R-:W-:-:S04]  /*06f0*/  IMAD.WIDE.U32 R2, R2, 0x10, RZ ;  /* 0x0000001002027825 */ /* 0x000fc800078e00ff */
[----:B------:R-:W-:Y:S01]  /*0700*/  IMAD R4, R4, 0x20, R5 ;  /* 0x0000002004047824 */ /* 0x000fe200078e0205 */
[----:B------:R-:W-:Y:S02]  /*0710*/  LOP3.LUT R2, R19, R2, RZ, 0xfc, !PT ;  /* 0x0000000213027212 */ /* 0x000fe400078efcff */
[----:B------:R-:W-:Y:S01]  /*0720*/  LOP3.LUT R3, R25, R3, RZ, 0xfc, !PT ;  /* 0x0000000319037212 */ /* 0x000fe200078efcff */
[----:B------:R-:W-:Y:S01]  /*0730*/  IMAD.SHL.U32 R7, R4, 0x80, RZ ;  /* 0x0000008004077824 */ /* 0x000fe200078e00ff */
[----:B------:R-:W-:-:S03]  /*0740*/  LOP3.LUT R4, R16, 0xffe0, RZ, 0xc0, !PT ;  /* 0x0000ffe010047812 */ /* 0x000fc600078ec0ff */
[----:B------:R-:W-:-:S04]  /*0750*/  IMAD.WIDE R2, R7, 0x2, R2 ;  /* 0x0000000207027825 */ /* 0x000fc800078e0202 */
[----:B------:R-:W-:Y:S01]  /*0760*/  IMAD R23, R4, R23, RZ ;  /* 0x0000001704177224 */ /* 0x000fe200078e02ff */
[----:B------:R-:W-:Y:S01]  /*0770*/  IADD3 R6, P6, R2, UR8, RZ ;  /* 0x0000000802067c10 */ /* 0x000fe2000ffde0ff */
[----:B------:R-:W-:-:S03]  /*0780*/  IMAD.U32 R4, RZ, RZ, UR7 ;  /* 0x00000007ff047e24 */ /* 0x000fc6000f8e00ff */
[----:B------:R-:W-:Y:S02]  /*0790*/  IADD3.X R7, R3, UR9, RZ, P6, !PT ;  /* 0x0000000903077c10 */ /* 0x000fe4000b7fe4ff */
[----:B------:R-:W2:Y:S02]  /*07a0*/  LDC.64 R2, c[0x0][0x220] ;  /* 0x00008800ff027b82 */ /* 0x000ea40000000a00 */
[----:B--2---:R-:W-:-:S04]  /*07b0*/  IMAD.WIDE R2, R23, 0x2, R2 ;  /* 0x0000000217027825 */ /* 0x004fc800078e0202 */
[----:B------:R-:W-:-:S03]  /*07c0*/  IMAD.WIDE.U32 R2, R5, 0x2, R2 ;  /* 0x0000000205027825 */ /* 0x000fc600078e0002 */
[----:B------:R-:W-:-:S04]  /*07d0*/  LEA R12, P6, R57, R2, 0x6 ;  /* 0x00000002390c7211 */ /* 0x000fc800078c30ff */
[-C--:B------:R-:W-:Y:S02]  /*07e0*/  LEA.HI.X R13, R57, R3.reuse, R4, 0x6, P6 ;  /* 0x00000003390d7211 */ /* 0x080fe400030f3404 */
[C---:B------:R-:W-:Y:S02]  /*07f0*/  LEA R26, P6, R0.reuse, R2, 0x6 ;  /* 0x00000002001a7211 */ /* 0x040fe400078c30ff */
[----:B------:R-:W-:Y:S01]  /*0800*/  SHF.R.S32.HI R2, RZ, 0x1f, R23 ;  /* 0x0000001fff027819 */ /* 0x000fe20000011417 */
[----:B------:R-:W2:Y:S01]  /*0810*/  @P2 LDG.E.U16 R58, desc[UR12][R12.64] ;  /* 0x0000000c0c3a2981 */ /* 0x000ea2000c1e1500 */
[----:B------:R-:W-:Y:S02]  /*0820*/  LEA.HI.X R27, R0, R3, R9, 0x6, P6 ;  /* 0x00000003001b7211 */ /* 0x000fe400030f3409 */
[----:B------:R-:W3:Y:S03]  /*0830*/  LDC.64 R8, c[0x0][0x218] ;  /* 0x00008600ff087b82 */ /* 0x000ee60000000a00 */
[----:B------:R4:W5:Y:S01]  /*0840*/  @P5 LDG.E.U16 R60, desc[UR12][R26.64] ;  /* 0x0000000c1a3c5981 */ /* 0x000962000c1e1500 */
[----:B---3--:R-:W-:-:S04]  /*0850*/  LEA R4, P6, R23, R8, 0x2 ;  /* 0x0000000817047211 */ /* 0x008fc800078c10ff */
[----:B------:R-:W-:Y:S02]  /*0860*/  LEA.HI.X R3, R23, R9, R2, 0x2, P6 ;  /* 0x0000000917037211 */ /* 0x000fe400030f1402 */
[----:B------:R-:W-:Y:S01]  /*0870*/  LEA R2, P6, R5, R4, 0x2 ;  /* 0x0000000405027211 */ /* 0x000fe200078c10ff */
[----:B------:R-:W-:Y:S01]  /*0880*/  IMAD.U32 R4, RZ, RZ, UR7 ;  /* 0x00000007ff047e24 */ /* 0x000fe2000f8e00ff */
[----:B------:R-:W-:Y:S01]  /*0890*/  LOP3.LUT R23, R23, 0x1f, R16, 0xf8, !PT ;  /* 0x0000001f17177812 */ /* 0x000fe200078ef810 */
[C---:B------:R-:W-:Y:S02]  /*08a0*/  IMAD.SHL.U32 R5, R57.reuse, 0x20, RZ ;  /* 0x0000002039057824 */ /* 0x040fe400078e00ff */
[----:B------:R-:W-:Y:S01]  /*08b0*/  IMAD.X R3, RZ, RZ, R3, P6 ;  /* 0x000000ffff037224 */ /* 0x000fe200030e0603 */
[----:B------:R-:W-:Y:S02]  /*08c0*/  SHF.L.U64.HI R4, R57, 0x5, R4 ;  /* 0x0000000539047819 */ /* 0x000fe40000010204 */
[----:B------:R-:W-:-:S04]  /*08d0*/  LEA R8, P6, R5, R2, 0x2 ;  /* 0x0000000205087211 */ /* 0x000fc800078c10ff */
[----:B------:R-:W-:Y:S01]  /*08e0*/  LEA.HI.X R9, R5, R3, R4, 0x2, P6 ;  /* 0x0000000305097211 */ /* 0x000fe200030f1404 */
[----:B------:R-:W-:-:S05]  /*08f0*/  IMAD.SHL.U32 R5, R0, 0x20, RZ ;  /* 0x0000002000057824 */ /* 0x000fca00078e00ff */
[----:B------:R-:W-:-:S04]  /*0900*/  LEA R4, P6, R5, R2, 0x2 ;  /* 0x0000000205047211 */ /* 0x000fc800078c10ff */
[----:B------:R-:W-:Y:S01]  /*0910*/  LEA.HI.X R5, R5, R3, R11, 0x2, P6 ;  /* 0x0000000305057211 */ /* 0x000fe200030f140b */
[----:B------:R-:W-:-:S04]  /*0920*/  IMAD.SHL.U32 R11, R23, 0x80, RZ ;  /* 0x00000080170b7824 */ /* 0x000fc800078e00ff */
[----:B-1----:R-:W-:-:S04]  /*0930*/  IMAD.WIDE R14, R11, 0x2, R14 ;  /* 0x000000020b0e7825 */ /* 0x002fc800078e020e */
[----:B------:R-:W-:Y:S01]  /*0940*/  IMAD.U32 R11, RZ, RZ, UR7 ;  /* 0x00000007ff0b7e24 */ /* 0x000fe2000f8e00ff */
[----:B------:R-:W-:-:S04]  /*0950*/  LEA R16, P6, R10, R14, 0xd ;  /* 0x0000000e0a107211 */ /* 0x000fc800078c68ff */
[----:B------:R-:W-:Y:S02]  /*0960*/  LEA.HI.X R17, R10, R15, R11, 0xd, P6 ;  /* 0x0000000f0a117211 */ /* 0x000fe400030f6c0b */
[----:B------:R-:W-:Y:S02]  /*0970*/  IADD3 R14, P6, R14, R19, RZ ;  /* 0x000000130e0e7210 */ /* 0x000fe40007fde0ff */
[----:B------:R-:W-:-:S03]  /*0980*/  LOP3.LUT R19, R22, 0x18, RZ, 0xc0, !PT ;  /* 0x0000001816137812 */ /* 0x000fc600078ec0ff */
[----:B------:R-:W-:Y:S01]  /*0990*/  IMAD.X R15, R15, 0x1, R25, P6 ;  /* 0x000000010f0f7824 */ /* 0x000fe200030e0619 */
[----:B------:R-:W-:Y:S01]  /*09a0*/  USHF.R.U32.HI UR6, URZ, 0x4, UR5 ;  /* 0x000000043f067899 */ /* 0x000fe20008011605 */
[----:B------:R-:W-:Y:S01]  /*09b0*/  IMAD R24, R19, 0x9, RZ ;  /* 0x0000000913187824 */ /* 0x000fe200078e02ff */
[----:B------:R-:W-:Y:S01]  /*09c0*/  LOP3.LUT R19, R18, 0x38, RZ, 0xc0, !PT ;  /* 0x0000003812137812 */ /* 0x000fe200078ec0ff */
[----:B------:R-:W-:Y:S01]  /*09d0*/  UMOV UR9, 0x80000020 ;  /* 0x8000002000097882 */ /* 0x000fe20000000000 */
[----:B------:R-:W-:Y:S02]  /*09e0*/  IADD3 R10, P6, R6, 0x40000, RZ ;  /* 0x00040000060a7810 */ /* 0x000fe40007fde0ff */
[C-C-:B------:R-:W-:Y:S02]  /*09f0*/  LOP3.LUT R25, R24.reuse, 0x38, R18.reuse, 0x78, !PT ;  /* 0x0000003818197812 */ /* 0x140fe400078e7812 */
[----:B------:R-:W-:Y:S01]  /*0a00*/  LOP3.LUT R29, R24, 0x400, R19, 0x1e, !PT ;  /* 0x00000400181d7812 */ /* 0x000fe200078e1e13 */
[----:B------:R-:W-:Y:S01]  /*0a10*/  USGXT.U32 UR6, UR6, 0xe ;  /* 0x0000000e0606789a */ /* 0x000fe20008000000 */
[----:B------:R-:W-:Y:S01]  /*0a20*/  LOP3.LUT R19, R18, 0x18, RZ, 0xc0, !PT ;  /* 0x0000001812137812 */ /* 0x000fe200078ec0ff */
[----:B------:R-:W-:Y:S01]  /*0a30*/  UMOV UR11, UR9 ;  /* 0x00000009000b7c82 */ /* 0x000fe20008000000 */
[--C-:B------:R-:W-:Y:S01]  /*0a40*/  LOP3.LUT R25, R25, 0x300, R18.reuse, 0xf8, !PT ;  /* 0x0000030019197812 */ /* 0x100fe200078ef812 */
[----:B------:R-:W-:Y:S01]  /*0a50*/  IMAD.X R11, RZ, RZ, R7, P6 ;  /* 0x000000ffff0b7224 */ /* 0x000fe200030e0607 */
[----:B------:R-:W-:Y:S01]  /*0a60*/  LOP3.LUT R29, R29, 0x300, R18, 0xf8, !PT ;  /* 0x000003001d1d7812 */ /* 0x000fe200078ef812 */
[----:B------:R-:W-:-:S03]  /*0a70*/  IMAD.WIDE.U32 R14, R19, 0x2, R14 ;  /* 0x00000002130e7825 */ /* 0x000fc600078e000e */
[----:B------:R-:W-:Y:S01]  /*0a80*/  LEA R77, R29, UR5, 0x1 ;  /* 0x000000051d4d7c11 */ /* 0x000fe2000f8e08ff */
[----:B------:R-:W-:Y:S01]  /*0a90*/  IMAD.WIDE.U32 R16, R19, 0x2, R16 ;  /* 0x0000000213107825 */ /* 0x000fe200078e0010 */
[----:B------:R-:W-:-:S05]  /*0aa0*/  LEA R19, R25, UR5, 0x1 ;  /* 0x0000000519137c11 */ /* 0x000fca000f8e08ff */
[----:B------:R-:W-:Y:S01]  /*0ab0*/  @!PT LDS RZ, [RZ] ;  /* 0x00000000fffff984 */ /* 0x000fe20000000800 */
[----:B------:R-:W-:Y:S01]  /*0ac0*/  @!PT LDS RZ, [RZ] ;  /* 0x00000000fffff984 */ /* 0x000fe20000000800 */
[----:B------:R-:W-:Y:S01]  /*0ad0*/  @!PT LDS RZ, [RZ] ;  /* 0x00000000fffff984 */ /* 0x000fe20000000800 */
[----:B------:R-:W-:Y:S04]  /*0ae0*/  LDGSTS.E.BYPASS.128 [R19], desc[UR12][R14.64], P4 ;  /* 0x000000000e137fae */ /* 0x000fe8000a101c4c */
[----:B------:R-:W-:Y:S04]  /*0af0*/  LDGSTS.E.BYPASS.128 [R77], desc[UR12][R16.64], P3 ;  /* 0x00000000104d7fae */ /* 0x000fe80009901c4c */
[----:B------:R-:W0:Y:S01]  /*0b00*/  LDGDEPBAR ;  /* 0x00000000000079af */ /* 0x000e220000000000 */
[----:B------:R-:W-:Y:S06]  /*0b10*/  BAR.SYNC.DEFER_BLOCKING 0x0 ;  /* 0x0000000000007b1d */ /* 0x000fec0000010000 */
[----:B------:R-:W-:Y:S01]  /*0b20*/  @!PT LDS RZ, [RZ] ;  /* 0x00000000fffff984 */ /* 0x000fe20000000800 */
[----:B------:R-:W-:Y:S01]  /*0b30*/  @!PT LDS RZ, [RZ] ;  /* 0x00000000fffff984 */ /* 0x000fe20000000800 */
[----:B------:R-:W-:Y:S01]  /*0b40*/  @!PT LDS RZ, [RZ] ;  /* 0x00000000fffff984 */ /* 0x000fe20000000800 */
[----:B------:R-:W-:Y:S04]  /*0b50*/  LDGSTS.E.BYPASS.128 [R19+0x1000], desc[UR12][R14.64+0x40], P4 ;  /* 0x010000400e137fae */ /* 0x000fe8000a101c4c */
[----:B------:R-:W-:Y:S04]  /*0b60*/  LDGSTS.E.BYPASS.128 [R77+0x1000], desc[UR12][R16.64+0x40], P3 ;  /* 0x01000040104d7fae */ /* 0x000fe80009901c4c */
[----:B------:R-:W0:Y:S01]  /*0b70*/  LDGDEPBAR ;  /* 0x00000000000079af */ /* 0x000e220000000000 */
[----:B------:R-:W-:Y:S06]  /*0b80*/  BAR.SYNC.DEFER_BLOCKING 0x0 ;  /* 0x0000000000007b1d */ /* 0x000fec0000010000 */
[----:B------:R-:W-:Y:S01]  /*0b90*/  @!PT LDS RZ, [RZ] ;  /* 0x00000000fffff984 */ /* 0x000fe20000000800 */
[----:B------:R-:W-:Y:S01]  /*0ba0*/  @!PT LDS RZ, [RZ] ;  /* 0x00000000fffff984 */ /* 0x000fe20000000800 */
[----:B------:R-:W-:Y:S01]  /*0bb0*/  @!PT LDS RZ, [RZ] ;  /* 0x00000000fffff984 */ /* 0x000fe20000000800 */
[----:B------:R1:W-:Y:S04]  /*0bc0*/  LDGSTS.E.BYPASS.128 [R19+0x2000], desc[UR12][R14.64+0x80], P4 ;  /* 0x020000800e137fae */ /* 0x0003e8000a101c4c */
[----:B------:R3:W-:Y:S04]  /*0bd0*/  LDGSTS.E.BYPASS.128 [R77+0x2000], desc[UR12][R16.64+0x80], P3 ;  /* 0x02000080104d7fae */ /* 0x0007e80009901c4c */
[----:B------:R-:W0:Y:S01]  /*0be0*/  LDGDEPBAR ;  /* 0x00000000000079af */ /* 0x000e220000000000 */
[----:B------:R-:W-:Y:S01]  /*0bf0*/  ULOP3.LUT UR8, UR6, 0x1000000, URZ, 0xfc, !UPT ;  /* 0x0100000006087892 */ /* 0x000fe2000f8efc3f */
[----:B------:R-:W-:-:S04]  /*0c00*/  DEPBAR.LE SB0, 0x2 ;  /* 0x000080800000791a */ /* 0x000fc80000000000 */
[----:B------:R-:W-:Y:S06]  /*0c10*/  BAR.SYNC.DEFER_BLOCKING 0x0 ;  /* 0x0000000000007b1d */ /* 0x000fec0000010000 */
[----:B------:R-:W-:Y:S01]  /*0c20*/  UMOV UR10, UR8 ;  /* 0x00000008000a7c82 */ /* 0x000fe20008000000 */
[----:B----4-:R-:W-:-:S06]  /*0c30*/  WARPGROUP.ARRIVE ;  /* 0x00000000000079c5 */ /* 0x010fcc0000000000 */
[----:B------:R-:W-:Y:S01]  /*0c40*/  HGMMA.64x64x16.F32.BF16 R24, gdesc[UR8], RZ, !UPT ;  /* 0x00e00000081879f0 */ /* 0x000fe2000c7018ff */
[----:B------:R-:W-:-:S04]  /*0c50*/  UIADD3 UR6, UR5, 0x20, URZ ;  /* 0x0000002005067890 */ /* 0x000fc8000fffe03f */
[----:B------:R-:W-:-:S04]  /*0c60*/  USHF.R.U32.HI UR6, URZ, 0x4, UR6 ;  /* 0x000000043f067899 */ /* 0x000fc80008011606 */
[----:B------:R-:W-:-:S04]  /*0c70*/  USGXT.U32 UR6, UR6, 0xe ;  /* 0x0000000e0606789a */ /* 0x000fc80008000000 */
[----:B------:R-:W-:Y:S01]  /*0c80*/  ULOP3.LUT UR8, UR6, 0x1000000, URZ, 0xfc, !UPT ;  /* 0x0100000006087892 */ /* 0x000fe2000f8efc3f */
[----:B------:R-:W-:Y:S02]  /*0c90*/  UMOV UR9, 0x80000020 ;  /* 0x8000002000097882 */ /* 0x000fe40000000000 */
[----:B------:R-:W-:-:S04]  /*0ca0*/  UMOV UR11, UR9 ;  /* 0x00000009000b7c82 */ /* 0x000fc80008000000 */
[----:B------:R-:W-:Y:S02]  /*0cb0*/  UMOV UR10, UR8 ;  /* 0x00000008000a7c82 */ /* 0x000fe40008000000 */
[----:B------:R-:W-:Y:S03]  /*0cc0*/  HGMMA.64x64x16.F32.BF16 R24, gdesc[UR8], R24, gsb0 ;  /* 0x00e00000081879f0 */ /* 0x000fe60008001818 */
[----:B------:R-:W-:Y:S02]  /*0cd0*/  WARPGROUP.DEPBAR.LE gsb0, 0x1 ;  /* 0x00008000000079c5 */ /* 0x000fe40000010100 */
[----:B------:R-:W-:Y:S06]  /*0ce0*/  BAR.SYNC.DEFER_BLOCKING 0x0 ;  /* 0x0000000000007b1d */ /* 0x000fec0000010000 */
[----:B------:R-:W-:Y:S01]  /*0cf0*/  @!PT LDS RZ, [RZ] ;  /* 0x00000000fffff984 */ /* 0x000fe20000000800 */
[----:B------:R-:W-:Y:S01]  /*0d00*/  @!PT LDS RZ, [RZ] ;  /* 0x00000000fffff984 */ /* 0x000fe20000000800 */
[----:B------:R-:W-:Y:S01]  /*0d10*/  @!PT LDS RZ, [RZ] ;  /* 0x00000000fffff984 */ /* 0x000fe20000000800 */
[----:B------:R-:W-:Y:S04]  /*0d20*/  LDGSTS.E.BYPASS.128 [R19+0x3000], desc[UR12][R6.64+0xc0], P4 ;  /* 0x030000c006137fae */ /* 0x000fe8000a101c4c */
[----:B------:R-:W-:Y:S04]  /*0d30*/  LDGSTS.E.BYPASS.128 [R77+0x3000], desc[UR12][R10.64+0xc0], P3 ;  /* 0x030000c00a4d7fae */ /* 0x000fe80009901c4c */
[----:B------:R-:W0:Y:S01]  /*0d40*/  LDGDEPBAR ;  /* 0x00000000000079af */ /* 0x000e220000000000 */
[----:B------:R-:W-:-:S04]  /*0d50*/  UIADD3 UR6, UR5, 0x1000, URZ ;  /* 0x0000100005067890 */ /* 0x000fc8000fffe03f */
[----:B------:R-:W-:Y:S01]  /*0d60*/  USHF.R.U32.HI UR6, URZ, 0x4, UR6 ;  /* 0x000000043f067899 */ /* 0x000fe20008011606 */
[----:B------:R-:W-:-:S04]  /*0d70*/  DEPBAR.LE SB0, 0x2 ;  /* 0x000080800000791a */ /* 0x000fc80000000000 */
[----:B------:R-:W-:Y:S01]  /*0d80*/  BAR.SYNC.DEFER_BLOCKING 0x0 ;  /* 0x0000000000007b1d */ /* 0x000fe20000010000 */
[----:B------:R-:W-:-:S04]  /*0d90*/  USGXT.U32 UR6, UR6, 0xe ;  /* 0x0000000e0606789a */ /* 0x000fc80008000000 */
[----:B------:R-:W-:Y:S01]  /*0da0*/  ULOP3.LUT UR8, UR6, 0x1000000, URZ, 0xfc, !UPT ;  /* 0x0100000006087892 */ /* 0x000fe2000f8efc3f */
[----:B------:R-:W-:Y:S02]  /*0db0*/  UMOV UR9, 0x80000020 ;  /* 0x8000002000097882 */ /* 0x000fe40000000000 */
[----:B------:R-:W-:-:S04]  /*0dc0*/  UMOV UR11, UR9 ;  /* 0x00000009000b7c82 */ /* 0x000fc80008000000 */
[----:B------:R-:W-:Y:S01]  /*0dd0*/  UMOV UR10, UR8 ;  /* 0x00000008000a7c82 */ /* 0x000fe20008000000 */
[----:B------:R-:W-:-:S06]  /*0de0*/  WARPGROUP.ARRIVE ;  /* 0x00000000000079c5 */ /* 0x000fcc0000000000 */
[----:B------:R-:W-:Y:S01]  /*0df0*/  HGMMA.64x64x16.F32.BF16 R24, gdesc[UR8], R24 ;  /* 0x00e00000081879f0 */ /* 0x000fe20008701818 */
[----:B------:R-:W-:-:S04]  /*0e00*/  UIADD3 UR6, UR5, 0x1020, URZ ;  /* 0x0000102005067890 */ /* 0x000fc8000fffe03f */
[----:B------:R-:W-:-:S04]  /*0e10*/  USHF.R.U32.HI UR6, URZ, 0x4, UR6 ;  /* 0x000000043f067899 */ /* 0x000fc80008011606 */
[----:B------:R-:W-:-:S04]  /*0e20*/  USGXT.U32 UR6, UR6, 0xe ;  /* 0x0000000e0606789a */ /* 0x000fc80008000000 */
[----:B------:R-:W-:Y:S01]  /*0e30*/  ULOP3.LUT UR8, UR6, 0x1000000, URZ, 0xfc, !UPT ;  /* 0x0100000006087892 */ /* 0x000fe2000f8efc3f */
[----:B------:R-:W-:Y:S02]  /*0e40*/  UMOV UR9, 0x80000020 ;  /* 0x8000002000097882 */ /* 0x000fe40000000000 */
[----:B------:R-:W-:-:S04]  /*0e50*/  UMOV UR11, UR9 ;  /* 0x00000009000b7c82 */ /* 0x000fc80008000000 */
[----:B------:R-:W-:Y:S02]  /*0e60*/  UMOV UR10, UR8 ;  /* 0x00000008000a7c82 */ /* 0x000fe40008000000 */
[----:B------:R-:W-:Y:S01]  /*0e70*/  HGMMA.64x64x16.F32.BF16 R24, gdesc[UR8], R24, gsb0 ;  /* 0x00e00000081879f0 */ /* 0x000fe20008001818 */
[----:B------:R-:W-:-:S04]  /*0e80*/  UIADD3 UR6, UR5, 0x2000, URZ ;  /* 0x0000200005067890 */ /* 0x000fc8000fffe03f */
[----:B------:R-:W-:Y:S01]  /*0e90*/  USHF.R.U32.HI UR6, URZ, 0x4, UR6 ;  /* 0x000000043f067899 */ /* 0x000fe20008011606 */
[----:B------:R-:W-:Y:S02]  /*0ea0*/  WARPGROUP.DEPBAR.LE gsb0, 0x1 ;  /* 0x00008000000079c5 */ /* 0x000fe40000010100 */
[----:B------:R-:W-:Y:S06]  /*0eb0*/  BAR.SYNC.DEFER_BLOCKING 0x0 ;  /* 0x0000000000007b1d */ /* 0x000fec0000010000 */
[----:B------:R-:W-:Y:S01]  /*0ec0*/  @!PT LDS RZ, [RZ] ;  /* 0x00000000fffff984 */ /* 0x000fe20000000800 */
[----:B------:R-:W-:Y:S01]  /*0ed0*/  @!PT LDS RZ, [RZ] ;  /* 0x00000000fffff984 */ /* 0x000fe20000000800 */
[----:B------:R-:W-:Y:S01]  /*0ee0*/  @!PT LDS RZ, [RZ] ;  /* 0x00000000fffff984 */ /* 0x000fe20000000800 */
[----:B------:R-:W-:Y:S04]  /*0ef0*/  LDGSTS.E.BYPASS.128 [R19], desc[UR12][R6.64+0x100], !PT ;  /* 0x0000010006137fae */ /* 0x000fe8000f901c4c */
[----:B------:R-:W-:Y:S04]  /*0f00*/  LDGSTS.E.BYPASS.128 [R77], desc[UR12][R10.64+0x100], !PT ;  /* 0x000001000a4d7fae */ /* 0x000fe8000f901c4c */
[----:B------:R-:W0:Y:S01]  /*0f10*/  LDGDEPBAR ;  /* 0x00000000000079af */ /* 0x000e220000000000 */
[----:B------:R-:W-:Y:S01]  /*0f20*/  USGXT.U32 UR6, UR6, 0xe ;  /* 0x0000000e0606789a */ /* 0x000fe20008000000 */
[----:B------:R-:W-:-:S04]  /*0f30*/  DEPBAR.LE SB0, 0x2 ;  /* 0x000080800000791a */ /* 0x000fc80000000000 */
[----:B------:R-:W-:Y:S01]  /*0f40*/  BAR.SYNC.DEFER_BLOCKING 0x0 ;  /* 0x0000000000007b1d */ /* 0x000fe20000010000 */
[----:B------:R-:W-:-:S05]  /*0f50*/  ULOP3.LUT UR8, UR6, 0x1000000, URZ, 0xfc, !UPT ;  /* 0x0100000006087892 */ /* 0x000fca000f8efc3f */
[----:B------:R-:W-:Y:S02]  /*0f60*/  UMOV UR9, 0x80000020 ;  /* 0x8000002000097882 */ /* 0x000fe40000000000 */
[----:B------:R-:W-:Y:S01]  /*0f70*/  UMOV UR10, UR8 ;  /* 0x00000008000a7c82 */ /* 0x000fe20008000000 */
        /* <DEDUP_REMOVED lines=18> */
[----:B------:R-:W-:Y:S04]  /*10a0*/  LDGSTS.E.BYPASS.128 [R19+0x1000], desc[UR12][R6.64+0x140], !PT ;  /* 0x0100014006137fae */ /* 0x000fe8000f901c4c */
[----:B------:R-:W-:Y:S04]  /*10b0*/  LDGSTS.E.BYPASS.128 [R77+0x1000], desc[UR12][R10.64+0x140], !PT ;  /* 0x010001400a4d7fae */ /* 0x000fe8000f901c4c */
        /* <DEDUP_REMOVED lines=14> */
[----:B------:R-:W-:Y:S01]  /*11a0*/  UMOV UR9, 0x80000020 ;  /* 0x8000002000097882 */ /* 0x000fe20000000000 */
[----:B------:R-:W-:Y:S01]  /*11b0*/  IMAD.U32 R13, RZ, RZ, UR7 ;  /* 0x00000007ff0d7e24 */ /* 0x000fe2000f8e00ff */
[----:B------:R-:W-:Y:S01]  /*11c0*/  UMOV UR11, UR9 ;  /* 0x00000009000b7c82 */ /* 0x000fe20008000000 */
[----:B------:R-:W-:Y:S02]  /*11d0*/  IMAD.MOV.U32 R62, RZ, RZ, RZ ;  /* 0x000000ffff3e7224 */ /* 0x000fe400078e00ff */
[----:B------:R-:W-:Y:S01]  /*11e0*/  IMAD.MOV.U32 R64, RZ, RZ, RZ ;  /* 0x000000ffff407224 */ /* 0x000fe200078e00ff */
[----:B------:R-:W-:Y:S01]  /*11f0*/  UMOV UR10, UR8 ;  /* 0x00000008000a7c82 */ /* 0x000fe20008000000 */
[----:B-1----:R-:W-:Y:S01]  /*1200*/  IMAD.U32 R15, RZ, RZ, UR7 ;  /* 0x00000007ff0f7e24 */ /* 0x002fe2000f8e00ff */
[----:B---3--:R-:W-:Y:S01]  /*1210*/  LOP3.LUT R17, R56, UR4, RZ, 0xfc, !PT ;  /* 0x0000000438117c12 */ /* 0x008fe2000f8efcff */
[----:B------:R-:W-:Y:S01]  /*1220*/  IMAD.U32 R16, RZ, RZ, UR4 ;  /* 0x00000004ff107e24 */ /* 0x000fe2000f8e00ff */
[----:B------:R-:W-:Y:S01]  /*1230*/  ULDC UR6, c[0x0][0x230] ;  /* 0x00008c0000067ab9 */ /* 0x000fe20000000800 */
[----:B------:R-:W-:Y:S03]  /*1240*/  HGMMA.64x64x16.F32.BF16 R24, gdesc[UR8], R24, gsb0 ;  /* 0x00e00000081879f0 */ /* 0x000fe60008001818 */
[----:B------:R-:W-:-:S02]  /*1250*/  WARPGROUP.DEPBAR.LE gsb0, 0x1 ;  /* 0x00008000000079c5 */ /* 0x000fc40000010100 */
[----:B------:R-:W-:Y:S06]  /*1260*/  BAR.SYNC.DEFER_BLOCKING 0x0 ;  /* 0x0000000000007b1d */ /* 0x000fec0000010000 */
[----:B------:R-:W-:Y:S01]  /*1270*/  @!PT LDS RZ, [RZ] ;  /* 0x00000000fffff984 */ /* 0x000fe20000000800 */
[----:B------:R-:W-:Y:S01]  /*1280*/  @!PT LDS RZ, [RZ] ;  /* 0x00000000fffff984 */ /* 0x000fe20000000800 */
[----:B------:R-:W-:Y:S01]  /*1290*/  @!PT LDS RZ, [RZ] ;  /* 0x00000000fffff984 */ /* 0x000fe20000000800 */
[----:B------:R1:W-:Y:S04]  /*12a0*/  LDGSTS.E.BYPASS.128 [R19+0x2000], desc[UR12][R6.64+0x180], !PT ;  /* 0x0200018006137fae */ /* 0x0003e8000f901c4c */
[----:B------:R3:W-:Y:S04]  /*12b0*/  LDGSTS.E.BYPASS.128 [R77+0x2000], desc[UR12][R10.64+0x180], !PT ;  /* 0x020001800a4d7fae */ /* 0x0007e8000f901c4c */
[----:B------:R-:W0:Y:S01]  /*12c0*/  LDGDEPBAR ;  /* 0x00000000000079af */ /* 0x000e220000000000 */
[----:B------:R-:W-:-:S02]  /*12d0*/  WARPGROUP.DEPBAR.LE gsb0, 0x0 ;  /* 0x00008000000079c5 */ /* 0x000fc40000010000 */
[----:B------:R-:W-:Y:S01]  /*12e0*/  CS2R R52, SRZ ;  /* 0x0000000000347805 */ /* 0x000fe2000001ff00 */
[----:B------:R-:W-:-:S04]  /*12f0*/  DEPBAR.LE SB0, 0x0 ;  /* 0x000080000000791a */ /* 0x000fc80000000000 */
[----:B------:R-:W-:Y:S01]  /*1300*/  BAR.SYNC.DEFER_BLOCKING 0x0 ;  /* 0x0000000000007b1d */ /* 0x000fe20000010000 */
[----:B-1----:R-:W-:-:S05]  /*1310*/  IMAD.U32 R6, RZ, RZ, UR7 ;  /* 0x00000007ff067e24 */ /* 0x002fca000f8e00ff */
[----:B------:R-:W4:Y:S01]  /*1320*/  @P2 LDG.E R52, desc[UR12][R8.64] ;  /* 0x0000000c08342981 */ /* 0x000f22000c1e1900 */
[----:B------:R-:W-:-:S03]  /*1330*/  LEA R12, P2, R63, R2, 0x7 ;  /* 0x000000023f0c7211 */ /* 0x000fc600078438ff */
[----:B------:R1:W2:Y:S01]  /*1340*/  @P5 LDG.E R53, desc[UR12][R4.64] ;  /* 0x0000000c04355981 */ /* 0x0002a2000c1e1900 */
[----:B------:R-:W-:-:S05]  /*1350*/  LEA.HI.X R13, R63, R3, R13, 0x7, P2 ;  /* 0x000000033f0d7211 */ /* 0x000fca00010f3c0d */
[----:B------:R5:W2:Y:S01]  /*1360*/  @P1 LDG.E R62, desc[UR12][R12.64] ;  /* 0x0000000c0c3e1981 */ /* 0x000aa2000c1e1900 */
[----:B---3--:R-:W-:-:S04]  /*1370*/  LEA R10, P1, R73, R2, 0x7 ;  /* 0x00000002490a7211 */ /* 0x008fc800078238ff */
[----:B------:R-:W-:Y:S01]  /*1380*/  LEA.HI.X R11, R73, R3, R6, 0x7, P1 ;  /* 0x00000003490b7211 */ /* 0x000fe200008f3c06 */
[----:B-1----:R-:W-:-:S04]  /*1390*/  IMAD.U32 R5, RZ, RZ, UR7 ;  /* 0x00000007ff057e24 */ /* 0x002fc8000f8e00ff */
[----:B------:R1:W3:Y:S01]  /*13a0*/  @P0 LDG.E R64, desc[UR12][R10.64] ;  /* 0x0000000c0a400981 */ /* 0x0002e2000c1e1900 */
[----:B------:R-:W-:Y:S01]  /*13b0*/  LEA R4, P0, R71, R2, 0x7 ;  /* 0x0000000247047211 */ /* 0x000fe200078038ff */
[----:B------:R-:W-:-:S03]  /*13c0*/  IMAD.U32 R7, RZ, RZ, UR7 ;  /* 0x00000007ff077e24 */ /* 0x000fc6000f8e00ff */
[----:B------:R-:W-:Y:S02]  /*13d0*/  LEA.HI.X R5, R71, R3, R5, 0x7, P0 ;  /* 0x0000000347057211 */ /* 0x000fe400000f3c05 */
[----:B------:R-:W-:Y:S01]  /*13e0*/  LEA R6, P0, R67, R2, 0x7 ;  /* 0x0000000243067211 */ /* 0x000fe200078038ff */
[----:B------:R-:W-:-:S03]  /*13f0*/  IMAD.U32 R9, RZ, RZ, UR7 ;  /* 0x00000007ff097e24 */ /* 0x000fc6000f8e00ff */
[----:B------:R-:W-:Y:S02]  /*1400*/  LEA.HI.X R7, R67, R3, R7, 0x7, P0 ;  /* 0x0000000343077211 */ /* 0x000fe400000f3c07 */
[----:B------:R-:W-:Y:S01]  /*1410*/  LEA R8, P0, R69, R2, 0x7 ;  /* 0x0000000245087211 */ /* 0x000fe200078038ff */
[----:B-----5:R-:W-:-:S03]  /*1420*/  IMAD.U32 R12, RZ, RZ, UR7 ;  /* 0x00000007ff0c7e24 */ /* 0x020fc6000f8e00ff */
[-C--:B------:R-:W-:Y:S02]  /*1430*/  LEA.HI.X R9, R69, R3.reuse, R9, 0x7, P0 ;  /* 0x0000000345097211 */ /* 0x080fe400000f3c09 */
[CC--:B-1----:R-:W-:Y:S01]  /*1440*/  LEA R10, P0, R65.reuse, R2.reuse, 0x7 ;  /* 0x00000002410a7211 */ /* 0x0c2fe200078038ff */
[----:B------:R-:W-:Y:S02]  /*1450*/  IMAD.U32 R19, RZ, RZ, UR4 ;  /* 0x00000004ff137e24 */ /* 0x000fe4000f8e00ff */
[----:B------:R-:W-:Y:S01]  /*1460*/  IMAD.U32 R13, RZ, RZ, UR7 ;  /* 0x00000007ff0d7e24 */ /* 0x000fe2000f8e00ff */
[----:B------:R-:W-:Y:S01]  /*1470*/  LEA.HI.X R11, R65, R3, R12, 0x7, P0 ;  /* 0x00000003410b7211 */ /* 0x000fe200000f3c0c */
[----:B------:R-:W-:Y:S01]  /*1480*/  ULDC UR7, c[0x0][0x230] ;  /* 0x00008c0000077ab9 */ /* 0x000fe20000000800 */
[----:B------:R-:W-:Y:S02]  /*1490*/  LEA R12, P0, R61, R2, 0x7 ;  /* 0x000000023d0c7211 */ /* 0x000fe400078038ff */
[----:B------:R-:W-:-:S02]  /*14a0*/  LOP3.LUT R19, R19, 0x1, R56, 0xfe, !PT ;  /* 0x0000000113137812 */ /* 0x000fc400078efe38 */
[-C--:B------:R-:W-:Y:S02]  /*14b0*/  LEA.HI.X R13, R61, R3.reuse, R13, 0x7, P0 ;  /* 0x000000033d0d7211 */ /* 0x080fe400000f3c0d */
[----:B------:R-:W-:Y:S02]  /*14c0*/  LEA R14, P0, R59, R2, 0x7 ;  /* 0x000000023b0e7211 */ /* 0x000fe400078038ff */
[----:B------:R-:W-:Y:S02]  /*14d0*/  ISETP.GE.AND P5, PT, R19, UR7, PT ;  /* 0x0000000713007c0c */ /* 0x000fe4000bfa6270 */
[----:B------:R-:W-:Y:S02]  /*14e0*/  LEA.HI.X R15, R59, R3, R15, 0x7, P0 ;  /* 0x000000033b0f7211 */ /* 0x000fe400000f3c0f */
[----:B------:R-:W-:Y:S01]  /*14f0*/  ISETP.GT.AND P0, PT, R16, -0x1, !P5 ;  /* 0xffffffff1000780c */ /* 0x000fe20006f04270 */
[----:B------:R-:W-:Y:S02]  /*1500*/  IMAD.MOV.U32 R66, RZ, RZ, RZ ;  /* 0x000000ffff427224 */ /* 0x000fe400078e00ff */
[----:B------:R-:W-:Y:S01]  /*1510*/  IMAD.WIDE R18, R19, 0x80, R2 ;  /* 0x0000008013127825 */ /* 0x000fe200078e0202 */
[----:B------:R-:W-:-:S03]  /*1520*/  ISETP.GE.AND P4, PT, R17, UR7, PT ;  /* 0x0000000711007c0c */ /* 0x000fc6000bf86270 */
[----:B------:R-:W-:-:S06]  /*1530*/  IMAD.U32 R16, RZ, RZ, UR4 ;  /* 0x00000004ff107e24 */ /* 0x000fcc000f8e00ff */
[----:B------:R1:W5:Y:S01]  /*1540*/  @P0 LDG.E R66, desc[UR12][R18.64] ;  /* 0x0000000c12420981 */ /* 0x000362000c1e1900 */
[----:B------:R-:W-:Y:S01]  /*1550*/  ISETP.GT.AND P0, PT, R16, -0x1, !P4 ;  /* 0xffffffff1000780c */ /* 0x000fe20006704270 */
[----:B------:R-:W-:Y:S02]  /*1560*/  IMAD.MOV.U32 R68, RZ, RZ, RZ ;  /* 0x000000ffff447224 */ /* 0x000fe400078e00ff */
[----:B------:R-:W-:-:S10]  /*1570*/  IMAD.WIDE R16, R17, 0x80, R2 ;  /* 0x0000008011107825 */ /* 0x000fd400078e0202 */
[----:B------:R1:W4:Y:S01]  /*1580*/  @P0 LDG.E R68, desc[UR12][R16.64] ;  /* 0x0000000c10440981 */ /* 0x000322000c1e1900 */
[----:B------:R-:W-:Y:S02]  /*1590*/  IMAD.U32 R77, RZ, RZ, UR4 ;  /* 0x00000004ff4d7e24 */ /* 0x000fe4000f8e00ff */
[----:B------:R-:W-:-:S03]  /*15a0*/  IMAD.U32 R70, RZ, RZ, UR4 ;  /* 0x00000004ff467e24 */ /* 0x000fc6000f8e00ff */
[----:B------:R-:W-:-:S04]  /*15b0*/  LOP3.LUT R77, R77, 0x18, R56, 0xfe, !PT ;  /* 0x000000184d4d7812 */ /* 0x000fc800078efe38 */
[C---:B------:R-:W-:Y:S01]  /*15c0*/  ISETP.GE.AND P1, PT, R77.reuse, UR7, PT ;  /* 0x000000074d007c0c */ /* 0x040fe2000bf26270 */
[----:B-1----:R-:W-:-:S03]  /*15d0*/  IMAD.WIDE R18, R77, 0x80, R2 ;  /* 0x000000804d127825 */ /* 0x002fc600078e0202 */
[----:B------:R-:W-:Y:S01]  /*15e0*/  ISETP.GT.AND P0, PT, R70, -0x1, !P1 ;  /* 0xffffffff4600780c */ /* 0x000fe20004f04270 */
[----:B------:R-:W-:Y:S02]  /*15f0*/  IMAD.U32 R77, RZ, RZ, UR4 ;  /* 0x00000004ff4d7e24 */ /* 0x000fe4000f8e00ff */
[----:B------:R-:W-:-:S03]  /*1600*/  IMAD.MOV.U32 R70, RZ, RZ, RZ ;  /* 0x000000ffff467224 */ /* 0x000fc600078e00ff */
[----:B------:R-:W-:Y:S01]  /*1610*/  LOP3.LUT R77, R77, 0x11, R56, 0xfe, !PT ;  /* 0x000000114d4d7812 */ /* 0x000fe200078efe38 */
[----:B------:R-:W-:-:S03]  /*1620*/  IMAD.U32 R16, RZ, RZ, UR4 ;  /* 0x00000004ff107e24 */ /* 0x000fc6000f8e00ff */
[----:B------:R-:W-:Y:S01]  /*1630*/  ISETP.GE.AND P6, PT, R77, UR7, PT ;  /* 0x000000074d007c0c */ /* 0x000fe2000bfc6270 */
[----:B------:R-:W-:Y:S02]  /*1640*/  IMAD.U32 R79, RZ, RZ, UR4 ;  /* 0x00000004ff4f7e24 */ /* 0x000fe4000f8e00ff */
[----:B------:R1:W2:Y:S01]  /*1650*/  @P0 LDG.E R70, desc[UR12][R18.64] ;  /* 0x0000000c12460981 */ /* 0x0002a2000c1e1900 */
[----:B------:R-:W-:Y:S02]  /*1660*/  ISETP.GT.AND P0, PT, R16, -0x1, !P6 ;  /* 0xffffffff1000780c */ /* 0x000fe40007704270 */
[----:B------:R-:W-:Y:S02]  /*1670*/  P2R R81, PR, RZ, 0x10 ;  /* 0x00000010ff517803 */ /* 0x000fe40000000000 */
[----:B------:R-:W-:Y:S01]  /*1680*/  ISETP.NE.AND P4, PT, R74, RZ, PT ;  /* 0x000000ff4a00720c */ /* 0x000fe20003f85270 */
[----:B------:R-:W-:Y:S01]  /*1690*/  IMAD.MOV.U32 R72, RZ, RZ, RZ ;  /* 0x000000ffff487224 */ /* 0x000fe200078e00ff */
[----:B------:R-:W-:Y:S01]  /*16a0*/  LOP3.LUT R79, R79, 0x10, R56, 0xfe, !PT ;  /* 0x000000104f4f7812 */ /* 0x000fe200078efe38 */
[----:B------:R-:W-:Y:S01]  /*16b0*/  IMAD.WIDE R16, R77, 0x80, R2 ;  /* 0x000000804d107825 */ /* 0x000fe200078e0202 */
[----:B------:R-:W-:-:S02]  /*16c0*/  P2R R84, PR, RZ, 0x10 ;  /* 0x00000010ff547803 */ /* 0x000fc40000000000 */
[----:B------:R-:W-:Y:S01]  /*16d0*/  P2R R82, PR, RZ, 0x2 ;  /* 0x00000002ff527803 */ /* 0x000fe20000000000 */
[----:B-1----:R-:W-:Y:S01]  /*16e0*/  IMAD.U32 R18, RZ, RZ, UR4 ;  /* 0x00000004ff127e24 */ /* 0x002fe2000f8e00ff */
[----:B------:R-:W-:Y:S01]  /*16f0*/  ISETP.NE.AND P4, PT, R83, RZ, PT ;  /* 0x000000ff5300720c */ /* 0x000fe20003f85270 */
[----:B------:R1:W2:Y:S01]  /*1700*/  @P0 LDG.E R72, desc[UR12][R16.64] ;  /* 0x0000000c10480981 */ /* 0x0002a2000c1e1900 */
[----:B------:R-:W-:Y:S02]  /*1710*/  ISETP.GE.AND P1, PT, R79, UR7, PT ;  /* 0x000000074f007c0c */ /* 0x000fe4000bf26270 */
[----:B------:R-:W-:Y:S02]  /*1720*/  P2R R85, PR, RZ, 0x10 ;  /* 0x00000010ff557803 */ /* 0x000fe40000000000 */
[----:B------:R-:W-:Y:S02]  /*1730*/  ISETP.GT.AND P0, PT, R18, -0x1, !P1 ;  /* 0xffffffff1200780c */ /* 0x000fe40004f04270 */
[----:B------:R-:W-:Y:S01]  /*1740*/  ISETP.NE.AND P4, PT, R21, RZ, PT ;  /* 0x000000ff1500720c */ /* 0x000fe20003f85270 */
[----:B------:R-:W-:-:S02]  /*1750*/  IMAD.U32 R21, RZ, RZ, UR4 ;  /* 0x00000004ff157e24 */ /* 0x000fc4000f8e00ff */
[----:B------:R-:W-:-:S03]  /*1760*/  IMAD.MOV.U32 R74, RZ, RZ, RZ ;  /* 0x000000ffff4a7224 */ /* 0x000fc600078e00ff */
[----:B------:R-:W-:Y:S01]  /*1770*/  LOP3.LUT R21, R21, 0x9, R56, 0xfe, !PT ;  /* 0x0000000915157812 */ /* 0x000fe200078efe38 */
[----:B------:R-:W-:-:S03]  /*1780*/  IMAD.WIDE R18, R79, 0x80, R2 ;  /* 0x000000804f127825 */ /* 0x000fc600078e0202 */
[C---:B------:R-:W-:Y:S01]  /*1790*/  ISETP.GE.AND P3, PT, R21.reuse, UR7, PT ;  /* 0x0000000715007c0c */ /* 0x040fe2000bf66270 */
[----:B-1----:R-:W-:Y:S01]  /*17a0*/  IMAD.U32 R16, RZ, RZ, UR4 ;  /* 0x00000004ff107e24 */ /* 0x002fe2000f8e00ff */
[----:B------:R1:W2:Y:S04]  /*17b0*/  @P0 LDG.E R74, desc[UR12][R18.64] ;  /* 0x0000000c124a0981 */ /* 0x0002a8000c1e1900 */
[----:B------:R-:W-:Y:S01]  /*17c0*/  ISETP.GT.AND P0, PT, R16, -0x1, !P3 ;  /* 0xffffffff1000780c */ /* 0x000fe20005f04270 */
[----:B------:R-:W-:Y:S01]  /*17d0*/  IMAD.U32 R83, RZ, RZ, UR4 ;  /* 0x00000004ff537e24 */ /* 0x000fe2000f8e00ff */
[----:B------:R-:W-:Y:S02]  /*17e0*/  P2R R80, PR, RZ, 0x20 ;  /* 0x00000020ff507803 */ /* 0x000fe40000000000 */
[----:B------:R-:W-:Y:S01]  /*17f0*/  ISETP.NE.AND P5, PT, R76, RZ, PT ;  /* 0x000000ff4c00720c */ /* 0x000fe20003fa5270 */
[----:B------:R-:W-:Y:S01]  /*1800*/  IMAD.MOV.U32 R76, RZ, RZ, RZ ;  /* 0x000000ffff4c7224 */ /* 0x000fe200078e00ff */
[----:B------:R-:W-:Y:S01]  /*1810*/  ISETP.NE.AND P1, PT, R20, RZ, PT ;  /* 0x000000ff1400720c */ /* 0x000fe20003f25270 */
[----:B------:R-:W-:Y:S01]  /*1820*/  IMAD.WIDE R20, R21, 0x80, R2 ;  /* 0x0000008015147825 */ /* 0x000fe200078e0202 */
[----:B------:R-:W-:-:S03]  /*1830*/  LOP3.LUT R83, R83, 0x19, R56, 0xfe, !PT ;  /* 0x0000001953537812 */ /* 0x000fc600078efe38 */
[----:B-1----:R-:W-:Y:S02]  /*1840*/  IMAD.U32 R18, RZ, RZ, UR4 ;  /* 0x00000004ff127e24 */ /* 0x002fe4000f8e00ff */
[----:B------:R1:W2:Y:S01]  /*1850*/  @P0 LDG.E R76, desc[UR12][R20.64] ;  /* 0x0000000c144c0981 */ /* 0x0002a2000c1e1900 */
[----:B------:R-:W-:Y:S01]  /*1860*/  ISETP.GE.AND P0, PT, R83, UR7, PT ;  /* 0x0000000753007c0c */ /* 0x000fe2000bf06270 */
[----:B------:R-:W-:-:S03]  /*1870*/  IMAD.U32 R17, RZ, RZ, UR4 ;  /* 0x00000004ff117e24 */ /* 0x000fc6000f8e00ff */
[----:B------:R-:W-:Y:S02]  /*1880*/  ISETP.GT.AND P6, PT, R18, -0x1, !P0 ;  /* 0xffffffff1200780c */ /* 0x000fe400047c4270 */
[----:B------:R-:W-:Y:S02]  /*1890*/  LOP3.LUT R17, R17, 0x8, R56, 0xfe, !PT ;  /* 0x0000000811117812 */ /* 0x000fe400078efe38 */
[----:B-1----:R-:W-:Y:S02]  /*18a0*/  CS2R R20, SRZ ;  /* 0x0000000000147805 */ /* 0x002fe4000001ff00 */
[C---:B------:R-:W-:Y:S01]  /*18b0*/  ISETP.GE.AND P2, PT, R17.reuse, UR7, PT ;  /* 0x0000000711007c0c */ /* 0x040fe2000bf46270 */
[----:B------:R-:W-:-:S04]  /*18c0*/  IMAD.WIDE R16, R17, 0x80, R2 ;  /* 0x0000008011107825 */ /* 0x000fc800078e0202 */
[----:B------:R-:W-:Y:S01]  /*18d0*/  IMAD.MOV.U32 R18, RZ, RZ, RZ ;  /* 0x000000ffff127224 */ /* 0x000fe200078e00ff */
[----:B------:R-:W3:Y:S01]  /*18e0*/  @P4 LDG.E R20, desc[UR12][R4.64] ;  /* 0x0000000c04144981 */ /* 0x000ee2000c1e1900 */
[----:B------:R-:W-:Y:S01]  /*18f0*/  IMAD.WIDE R2, R83, 0x80, R2 ;  /* 0x0000008053027825 */ /* 0x000fe200078e0202 */
[----:B------:R-:W-:-:S03]  /*1900*/  ISETP.NE.AND P4, PT, R85, RZ, PT ;  /* 0x000000ff5500720c */ /* 0x000fc60003f85270 */
[----:B------:R-:W-:Y:S01]  /*1910*/  IMAD.U32 R19, RZ, RZ, UR4 ;  /* 0x00000004ff137e24 */ /* 0x000fe2000f8e00ff */
[----:B------:R4:W3:Y:S04]  /*1920*/  @P6 LDG.E R18, desc[UR12][R2.64] ;  /* 0x0000000c02126981 */ /* 0x0008e8000c1e1900 */
[----:B------:R-:W-:Y:S01]  /*1930*/  ISETP.GT.AND P6, PT, R19, -0x1, !P2 ;  /* 0xffffffff1300780c */ /* 0x000fe200057c4270 */
[----:B------:R-:W-:-:S04]  /*1940*/  IMAD.MOV.U32 R19, RZ, RZ, RZ ;  /* 0x000000ffff137224 */ /* 0x000fc800078e00ff */
[----:B------:R1:W3:Y:S01]  /*1950*/  @P4 LDG.E R21, desc[UR12][R6.64] ;  /* 0x0000000c06154981 */ /* 0x0002e2000c1e1900 */
[----:B------:R-:W-:-:S07]  /*1960*/  ISETP.NE.AND P4, PT, R84, RZ, PT ;  /* 0x000000ff5400720c */ /* 0x000fce0003f85270 */
[----:B------:R-:W3:Y:S01]  /*1970*/  @P6 LDG.E R19, desc[UR12][R16.64] ;  /* 0x0000000c10136981 */ /* 0x000ee2000c1e1900 */
[----:B------:R-:W-:Y:S01]  /*1980*/  ISETP.NE.AND P6, PT, R78, RZ, PT ;  /* 0x000000ff4e00720c */ /* 0x000fe20003fc5270 */
[----:B------:R-:W-:-:S06]  /*1990*/  IMAD.MOV.U32 R78, RZ, RZ, RZ ;  /* 0x000000ffff4e7224 */ /* 0x000fcc00078e00ff */
[----:B------:R1:W3:Y:S01]  /*19a0*/  @P4 LDG.E R78, desc[UR12][R8.64] ;  /* 0x0000000c084e4981 */ /* 0x0002e2000c1e1900 */
[----:B------:R-:W-:Y:S01]  /*19b0*/  ISETP.NE.AND P4, PT, R81, RZ, PT ;  /* 0x000000ff5100720c */ /* 0x000fe20003f85270 */
[----:B------:R-:W-:-:S06]  /*19c0*/  IMAD.MOV.U32 R81, RZ, RZ, RZ ;  /* 0x000000ffff517224 */ /* 0x000fcc00078e00ff */
[----:B------:R1:W3:Y:S01]  /*19d0*/  @P5 LDG.E R81, desc[UR12][R10.64] ;  /* 0x0000000c0a515981 */ /* 0x0002e2000c1e1900 */
[----:B------:R-:W-:Y:S01]  /*19e0*/  ISETP.NE.AND P5, PT, R80, RZ, PT ;  /* 0x000000ff5000720c */ /* 0x000fe20003fa5270 */
[----:B------:R-:W-:-:S06]  /*19f0*/  IMAD.MOV.U32 R80, RZ, RZ, RZ ;  /* 0x000000ffff507224 */ /* 0x000fcc00078e00ff */
[----:B------:R1:W3:Y:S01]  /*1a00*/  @P6 LDG.E R80, desc[UR12][R12.64] ;  /* 0x0000000c0c506981 */ /* 0x0002e2000c1e1900 */
[----:B----4-:R-:W-:-:S04]  /*1a10*/  FADD R2, -R68, R52 ;  /* 0x0000003444027221 */ /* 0x010fc80000000100 */
[----:B------:R-:W-:-:S05]  /*1a20*/  FMUL R3, R2, 1.4426950216293334961 ;  /* 0x3fb8aa3b02037820 */ /* 0x000fca0000400000 */
[----:B------:R-:W-:-:S13]  /*1a30*/  FSETP.GEU.AND P6, PT, R3, -126, PT ;  /* 0xc2fc00000300780b */ /* 0x000fda0003fce000 */
[----:B------:R-:W-:-:S04]  /*1a40*/  @!P6 FMUL R3, R3, 0.5 ;  /* 0x3f0000000303e820 */ /* 0x000fc80000400000 */
[----:B------:R-:W4:Y:S01]  /*1a50*/  MUFU.EX2 R5, R3 ;  /* 0x0000000300057308 */ /* 0x000f220000000800 */
[----:B-----5:R-:W-:-:S04]  /*1a60*/  FADD R2, -R66, R52 ;  /* 0x0000003442027221 */ /* 0x020fc80000000100 */
[----:B------:R-:W-:Y:S01]  /*1a70*/  FMUL R4, R2, 1.4426950216293334961 ;  /* 0x3fb8aa3b02047820 */ /* 0x000fe20000400000 */
[----:B----4-:R-:W-:-:S04]  /*1a80*/  @!P6 FMUL R5, R5, R5 ;  /* 0x000000050505e220 */ /* 0x010fc80000400000 */
[----:B------:R-:W-:-:S13]  /*1a90*/  FSETP.GEU.AND P6, PT, R4, -126, PT ;  /* 0xc2fc00000400780b */ /* 0x000fda0003fce000 */
[----:B------:R-:W-:-:S04]  /*1aa0*/  @!P6 FMUL R4, R4, 0.5 ;  /* 0x3f0000000404e820 */ /* 0x000fc80000400000 */
[----:B------:R-:W4:Y:S02]  /*1ab0*/  MUFU.EX2 R2, R4 ;  /* 0x0000000400027308 */ /* 0x000f240000000800 */
[----:B----4-:R-:W-:-:S04]  /*1ac0*/  @!P6 FMUL R2, R2, R2 ;  /* 0x000000020202e220 */ /* 0x010fc80000400000 */
[----:B------:R-:W-:Y:S01]  /*1ad0*/  FMUL R25, R25, R2 ;  /* 0x0000000219197220 */ /* 0x000fe20000400000 */
[----:B--2---:R-:W-:-:S04]  /*1ae0*/  FADD R2, -R62, R52 ;  /* 0x000000343e027221 */ /* 0x004fc80000000100 */
[----:B------:R-:W-:-:S05]  /*1af0*/  FMUL R2, R2, 1.4426950216293334961 ;  /* 0x3fb8aa3b02027820 */ /* 0x000fca0000400000 */
[----:B------:R-:W-:-:S13]  /*1b00*/  FSETP.GEU.AND P6, PT, R2, -126, PT ;  /* 0xc2fc00000200780b */ /* 0x000fda0003fce000 */
[----:B------:R-:W-:-:S04]  /*1b10*/  @!P6 FMUL R2, R2, 0.5 ;  /* 0x3f0000000202e820 */ /* 0x000fc80000400000 */
[----:B------:R-:W2:Y:S01]  /*1b20*/  MUFU.EX2 R3, R2 ;  /* 0x0000000200037308 */ /* 0x000ea20000000800 */
[----:B------:R-:W-:-:S04]  /*1b30*/  FADD R62, -R62, R53 ;  /* 0x000000353e3e7221 */ /* 0x000fc80000000100 */
[----:B------:R-:W-:Y:S01]  /*1b40*/  FMUL R62, R62, 1.4426950216293334961 ;  /* 0x3fb8aa3b3e3e7820 */ /* 0x000fe20000400000 */
[----:B--2---:R-:W-:-:S04]  /*1b50*/  @!P6 FMUL R3, R3, R3 ;  /* 0x000000030303e220 */ /* 0x004fc80000400000 */
[----:B------:R-:W-:Y:S01]  /*1b60*/  FSETP.GEU.AND P6, PT, R62, -126, PT ;  /* 0xc2fc00003e00780b */ /* 0x000fe20003fce000 */
[----:B------:R-:W-:-:S12]  /*1b70*/  FMUL R24, R24, R5 ;  /* 0x0000000518187220 */ /* 0x000fd80000400000 */
[----:B------:R-:W-:-:S04]  /*1b80*/  @!P6 FMUL R62, R62, 0.5 ;  /* 0x3f0000003e3ee820 */ /* 0x000fc80000400000 */
[----:B------:R-:W2:Y:S01]  /*1b90*/  MUFU.EX2 R5, R62 ;  /* 0x0000003e00057308 */ /* 0x000ea20000000800 */
[----:B------:R-:W-:-:S04]  /*1ba0*/  FADD R66, -R66, R53 ;  /* 0x0000003542427221 */ /* 0x000fc80000000100 */
[----:B------:R-:W-:Y:S01]  /*1bb0*/  FMUL R66, R66, 1.4426950216293334961 ;  /* 0x3fb8aa3b42427820 */ /* 0x000fe20000400000 */
[----:B--2---:R-:W-:-:S04]  /*1bc0*/  @!P6 FMUL R5, R5, R5 ;  /* 0x000000050505e220 */ /* 0x004fc80000400000 */
[----:B------:R-:W-:-:S13]  /*1bd0*/  FSETP.GEU.AND P6, PT, R66, -126, PT ;  /* 0xc2fc00004200780b */ /* 0x000fda0003fce000 */
[----:B------:R-:W-:-:S04]  /*1be0*/  @!P6 FMUL R66, R66, 0.5 ;  /* 0x3f0000004242e820 */ /* 0x000fc80000400000 */
[----:B------:R-:W2:Y:S01]  /*1bf0*/  MUFU.EX2 R2, R66 ;  /* 0x0000004200027308 */ /* 0x000ea20000000800 */
[----:B------:R-:W-:-:S04]  /*1c00*/  FADD R68, -R68, R53 ;  /* 0x0000003544447221 */ /* 0x000fc80000000100 */
[----:B------:R-:W-:Y:S01]  /*1c10*/  FMUL R68, R68, 1.4426950216293334961 ;  /* 0x3fb8aa3b44447820 */ /* 0x000fe20000400000 */
[----:B--2---:R-:W-:-:S04]  /*1c20*/  @!P6 FMUL R2, R2, R2 ;  /* 0x000000020202e220 */ /* 0x004fc80000400000 */
[----:B------:R-:W-:-:S13]  /*1c30*/  FSETP.GEU.AND P6, PT, R68, -126, PT ;  /* 0xc2fc00004400780b */ /* 0x000fda0003fce000 */
[----:B------:R-:W-:-:S04]  /*1c40*/  @!P6 FMUL R68, R68, 0.5 ;  /* 0x3f0000004444e820 */ /* 0x000fc80000400000 */
[----:B-1----:R-:W1:Y:S01]  /*1c50*/  MUFU.EX2 R7, R68 ;  /* 0x0000004400077308 */ /* 0x002e620000000800 */
[----:B------:R-:W-:Y:S01]  /*1c60*/  FMUL R27, R27, R2 ;  /* 0x000000021b1b7220 */ /* 0x000fe20000400000 */
[----:B---3--:R-:W-:-:S04]  /*1c70*/  FADD R2, -R64, R52 ;  /* 0x0000003440027221 */ /* 0x008fc80000000100 */
[----:B------:R-:W-:Y:S01]  /*1c80*/  FMUL R8, R2, 1.4426950216293334961 ;  /* 0x3fb8aa3b02087820 */ /* 0x000fe20000400000 */
[----:B-1----:R-:W-:-:S04]  /*1c90*/  @!P6 FMUL R7, R7, R7 ;  /* 0x000000070707e220 */ /* 0x002fc80000400000 */
[----:B------:R-:W-:-:S13]  /*1ca0*/  FSETP.GEU.AND P6, PT, R8, -126, PT ;  /* 0xc2fc00000800780b */ /* 0x000fda0003fce000 */
[----:B------:R-:W-:-:S04]  /*1cb0*/  @!P6 FMUL R8, R8, 0.5 ;  /* 0x3f0000000808e820 */ /* 0x000fc80000400000 */
[----:B------:R-:W1:Y:S01]  /*1cc0*/  MUFU.EX2 R2, R8 ;  /* 0x0000000800027308 */ /* 0x000e620000000800 */
[----:B------:R-:W-:Y:S01]  /*1cd0*/  FADD R4, -R76, R52 ;  /* 0x000000344c047221 */ /* 0x000fe20000000100 */
[----:B------:R-:W-:-:S03]  /*1ce0*/  FMUL R26, R26, R7 ;  /* 0x000000071a1a7220 */ /* 0x000fc60000400000 */
[----:B------:R-:W-:Y:S01]  /*1cf0*/  FMUL R7, R4, 1.4426950216293334961 ;  /* 0x3fb8aa3b04077820 */ /* 0x000fe20000400000 */
[----:B-1----:R-:W-:-:S04]  /*1d00*/  @!P6 FMUL R2, R2, R2 ;  /* 0x000000020202e220 */ /* 0x002fc80000400000 */
[----:B------:R-:W-:-:S13]  /*1d10*/  FSETP.GEU.AND P6, PT, R7, -126, PT ;  /* 0xc2fc00000700780b */ /* 0x000fda0003fce000 */
[----:B------:R-:W-:-:S04]  /*1d20*/  @!P6 FMUL R7, R7, 0.5 ;  /* 0x3f0000000707e820 */ /* 0x000fc80000400000 */
[----:B------:R-:W1:Y:S01]  /*1d30*/  MUFU.EX2 R6, R7 ;  /* 0x0000000700067308 */ /* 0x000e620000000800 */
[----:B------:R-:W-:-:S04]  /*1d40*/  FADD R64, -R64, R53 ;  /* 0x0000003540407221 */ /* 0x000fc80000000100 */
[----:B------:R-:W-:Y:S01]  /*1d50*/  FMUL R64, R64, 1.4426950216293334961 ;  /* 0x3fb8aa3b40407820 */ /* 0x000fe20000400000 */
[----:B-1----:R-:W-:-:S04]  /*1d60*/  @!P6 FMUL R6, R6, R6 ;  /* 0x000000060606e220 */ /* 0x002fc80000400000 */
[----:B------:R-:W-:-:S13]  /*1d70*/  FSETP.GEU.AND P6, PT, R64, -126, PT ;  /* 0xc2fc00004000780b */ /* 0x000fda0003fce000 */
[----:B------:R-:W-:-:S04]  /*1d80*/  @!P6 FMUL R64, R64, 0.5 ;  /* 0x3f0000004040e820 */ /* 0x000fc80000400000 */
[----:B------:R-:W1:Y:S01]  /*1d90*/  MUFU.EX2 R4, R64 ;  /* 0x0000004000047308 */ /* 0x000e620000000800 */
[----:B------:R-:W-:Y:S01]  /*1da0*/  FMUL R29, R29, R6 ;  /* 0x000000061d1d7220 */ /* 0x000fe20000400000 */
[----:B------:R-:W-:-:S04]  /*1db0*/  FADD R6, -R70, R52 ;  /* 0x0000003446067221 */ /* 0x000fc80000000100 */
        /* <DEDUP_REMOVED lines=56> */
[----:B------:R-:W-:-:S06]  /*2140*/  IMAD.MOV.U32 R16, RZ, RZ, RZ ;  /* 0x000000ffff107224 */ /* 0x000fcc00078e00ff */
[----:B------:R2:W3:Y:S01]  /*2150*/  @P1 LDG.E R16, desc[UR12][R14.64] ;  /* 0x0000000c0e101981 */ /* 0x0004e2000c1e1900 */
[----:B-1----:R-:W-:Y:S01]  /*2160*/  @!P6 FMUL R10, R10, R10 ;  /* 0x0000000a0a0ae220 */ /* 0x002fe20000400000 */
[----:B------:R-:W-:Y:S02]  /*2170*/  FSETP.GEU.AND P6, PT, R11, -126, PT ;  /* 0xc2fc00000b00780b */ /* 0x000fe40003fce000 */
[----:B------:R-:W-:Y:S01]  /*2180*/  ISETP.GE.AND P1, PT, R63, UR6, PT ;  /* 0x000000063f007c0c */ /* 0x000fe2000bf26270 */
[----:B------:R-:W-:-:S03]  /*2190*/  ULDC UR6, c[0x0][0x230] ;  /* 0x00008c0000067ab9 */ /* 0x000fc60000000800 */
[----:B------:R-:W-:Y:S02]  /*21a0*/  P2R R63, PR, RZ, 0x2 ;  /* 0x00000002ff3f7803 */ /* 0x000fe40000000000 */
[----:B------:R-:W-:Y:S01]  /*21b0*/  ISETP.GE.AND P1, PT, R73, UR6, PT ;  /* 0x0000000649007c0c */ /* 0x000fe2000bf26270 */
[----:B------:R-:W-:Y:S01]  /*21c0*/  FADD R19, -R19, R52 ;  /* 0x0000003413137221 */ /* 0x000fe20000000100 */
[----:B------:R-:W-:-:S03]  /*21d0*/  ULDC UR6, c[0x0][0x230] ;  /* 0x00008c0000067ab9 */ /* 0x000fc60000000800 */
[----:B------:R-:W-:-:S04]  /*21e0*/  @!P6 FMUL R11, R11, 0.5 ;  /* 0x3f0000000b0be820 */ /* 0x000fc80000400000 */
[----:B------:R-:W1:Y:S01]  /*21f0*/  MUFU.EX2 R73, R11 ;  /* 0x0000000b00497308 */ /* 0x000e620000000800 */
[----:B------:R-:W-:Y:S01]  /*2200*/  FMUL R19, R19, 1.4426950216293334961 ;  /* 0x3fb8aa3b13137820 */ /* 0x000fe20000400000 */
[----:B-1----:R-:W-:-:S04]  /*2210*/  @!P6 FMUL R73, R73, R73 ;  /* 0x000000494949e220 */ /* 0x002fc80000400000 */
[----:B------:R-:W-:-:S13]  /*2220*/  FSETP.GEU.AND P6, PT, R19, -126, PT ;  /* 0xc2fc00001300780b */ /* 0x000fda0003fce000 */
[----:B------:R-:W-:-:S04]  /*2230*/  @!P6 FMUL R19, R19, 0.5 ;  /* 0x3f0000001313e820 */ /* 0x000fc80000400000 */
[----:B------:R-:W1:Y:S01]  /*2240*/  MUFU.EX2 R87, R19 ;  /* 0x0000001300577308 */ /* 0x000e620000000800 */
[----:B------:R-:W-:-:S04]  /*2250*/  FADD R11, -R20, R52 ;  /* 0x00000034140b7221 */ /* 0x000fc80000000100 */
[----:B--2---:R-:W-:Y:S01]  /*2260*/  FMUL R15, R11, 1.4426950216293334961 ;  /* 0x3fb8aa3b0b0f7820 */ /* 0x004fe20000400000 */
[----:B-1----:R-:W-:Y:S01]  /*2270*/  @!P6 FMUL R87, R87, R87 ;  /* 0x000000575757e220 */ /* 0x002fe20000400000 */
[----:B------:R-:W-:Y:S01]  /*2280*/  ISETP.GE.AND P6, PT, R71, UR6, PT ;  /* 0x0000000647007c0c */ /* 0x000fe2000bfc6270 */
[--C-:B------:R-:W-:Y:S01]  /*2290*/  FADD R20, -R20, R53.reuse ;  /* 0x0000003514147221 */ /* 0x100fe20000000100 */
[----:B------:R-:W-:Y:S02]  /*22a0*/  LOP3.LUT R12, R56, 0x1, RZ, 0xfc, !PT ;  /* 0x00000001380c7812 */ /* 0x000fe400078efcff */
[----:B------:R-:W-:Y:S01]  /*22b0*/  P2R R64, PR, RZ, 0x2 ;  /* 0x00000002ff407803 */ /* 0x000fe20000000000 */
[----:B------:R-:W-:Y:S01]  /*22c0*/  FMUL R73, R30, R73 ;  /* 0x000000491e497220 */ /* 0x000fe20000400000 */
[----:B------:R-:W-:Y:S01]  /*22d0*/  P2R R66, PR, RZ, 0x40 ;  /* 0x00000040ff427803 */ /* 0x000fe20000000000 */
[----:B------:R-:W-:Y:S01]  /*22e0*/  FADD R14, -R78, R52 ;  /* 0x000000344e0e7221 */ /* 0x000fe20000000100 */
[----:B------:R-:W-:Y:S01]  /*22f0*/  FSETP.GEU.AND P6, PT, R15, -126, PT ;  /* 0xc2fc00000f00780b */ /* 0x000fe20003fce000 */
[----:B------:R-:W-:Y:S01]  /*2300*/  FADD R80, -R80, R53 ;  /* 0x0000003550507221 */ /* 0x000fe20000000100 */
[----:B------:R-:W-:-:S02]  /*2310*/  IMAD.U32 R58, R58, 0x10000, RZ ;  /* 0x000100003a3a7824 */ /* 0x000fc400078e00ff */
[----:B------:R-:W-:Y:S01]  /*2320*/  FMUL R87, R28, R87 ;  /* 0x000000571c577220 */ /* 0x000fe20000400000 */
[----:B------:R-:W-:Y:S02]  /*2330*/  IMAD.U32 R60, R60, 0x10000, RZ ;  /* 0x000100003c3c7824 */ /* 0x000fe400078e00ff */
[----:B------:R-:W-:Y:S01]  /*2340*/  FMUL R33, R33, R62 ;  /* 0x0000003e21217220 */ /* 0x000fe20000400000 */
[----:B------:R-:W-:Y:S01]  /*2350*/  FMUL R35, R35, R6 ;  /* 0x0000000623237220 */ /* 0x000fe20000400000 */
[----:B------:R-:W-:Y:S01]  /*2360*/  FMUL R31, R32, R31 ;  /* 0x0000001f201f7220 */ /* 0x000fe20000400000 */
[----:B------:R-:W-:Y:S01]  /*2370*/  FMUL R7, R36, R7 ;  /* 0x0000000724077220 */ /* 0x000fe20000400000 */
[----:B------:R-:W-:Y:S01]  /*2380*/  FMUL R37, R37, R8 ;  /* 0x0000000825257220 */ /* 0x000fe20000400000 */
[----:B------:R-:W-:Y:S01]  /*2390*/  FMUL R39, R39, R10 ;  /* 0x0000000a27277220 */ /* 0x000fe20000400000 */
[----:B------:R-:W-:Y:S01]  /*23a0*/  FMUL R3, R40, R3 ;  /* 0x0000000328037220 */ /* 0x000fe20000400000 */
[----:B------:R-:W-:Y:S01]  /*23b0*/  FMUL R41, R41, R2 ;  /* 0x0000000229297220 */ /* 0x000fe20000400000 */
[----:B------:R-:W-:Y:S01]  /*23c0*/  @!P6 FMUL R15, R15, 0.5 ;  /* 0x3f0000000f0fe820 */ /* 0x000fe20000400000 */
[----:B------:R-:W-:Y:S01]  /*23d0*/  FMUL R85, R34, R85 ;  /* 0x0000005522557220 */ /* 0x000fe20000400000 */
[----:B------:R-:W-:Y:S01]  /*23e0*/  FMUL R9, R38, R9 ;  /* 0x0000000926097220 */ /* 0x000fe20000400000 */
[----:B------:R-:W-:Y:S01]  /*23f0*/  FMUL R43, R43, R4 ;  /* 0x000000042b2b7220 */ /* 0x000fe20000400000 */
[----:B------:R-:W1:Y:S01]  /*2400*/  MUFU.EX2 R11, R15 ;  /* 0x0000000f000b7308 */ /* 0x000e620000000800 */
[----:B------:R-:W-:Y:S01]  /*2410*/  FMUL R20, R20, 1.4426950216293334961 ;  /* 0x3fb8aa3b14147820 */ /* 0x000fe20000400000 */
[----:B------:R-:W-:Y:S01]  /*2420*/  FMUL R5, R42, R5 ;  /* 0x000000052a057220 */ /* 0x000fe20000400000 */
[----:B------:R-:W-:Y:S01]  /*2430*/  ULDC UR6, c[0x0][0x230] ;  /* 0x00008c0000067ab9 */ /* 0x000fe20000000800 */
[----:B-1----:R-:W-:-:S02]  /*2440*/  @!P6 FMUL R11, R11, R11 ;  /* 0x0000000b0b0be220 */ /* 0x002fc40000400000 */
[----:B------:R-:W-:-:S13]  /*2450*/  FSETP.GEU.AND P6, PT, R20, -126, PT ;  /* 0xc2fc00001400780b */ /* 0x000fda0003fce000 */
[----:B------:R-:W-:-:S04]  /*2460*/  @!P6 FMUL R20, R20, 0.5 ;  /* 0x3f0000001414e820 */ /* 0x000fc80000400000 */
[----:B------:R-:W1:Y:S01]  /*2470*/  MUFU.EX2 R13, R20 ;  /* 0x00000014000d7308 */ /* 0x000e620000000800 */
[----:B------:R-:W-:Y:S01]  /*2480*/  ISETP.GT.U32.AND P1, PT, R75, R12, PT ;  /* 0x0000000c4b00720c */ /* 0x000fe20003f24070 */
        /* <DEDUP_REMOVED lines=40> */
[----:B---3--:R-:W-:-:S04]  /*2710*/  FADD R16, -R16, R53 ;  /* 0x0000003510107221 */ /* 0x008fc80000000100 */
[----:B------:R-:W-:Y:S01]  /*2720*/  FMUL R21, R16, 1.4426950216293334961 ;  /* 0x3fb8aa3b10157820 */ /* 0x000fe20000400000 */
[----:B-1----:R-:W-:-:S04]  /*2730*/  @!P6 FMUL R15, R15, R15 ;  /* 0x0000000f0f0fe220 */ /* 0x002fc80000400000 */
[----:B------:R-:W-:-:S13]  /*2740*/  FSETP.GEU.AND P6, PT, R21, -126, PT ;  /* 0xc2fc00001500780b */ /* 0x000fda0003fce000 */
[----:B------:R-:W-:-:S04]  /*2750*/  @!P6 FMUL R21, R21, 0.5 ;  /* 0x3f0000001515e820 */ /* 0x000fc80000400000 */
[----:B------:R-:W1:Y:S01]  /*2760*/  MUFU.EX2 R14, R21 ;  /* 0x00000015000e7308 */ /* 0x000e620000000800 */
[C---:B------:R-:W-:Y:S01]  /*2770*/  FMUL R25, R58.reuse, R25 ;  /* 0x000000193a197220 */ /* 0x040fe20000400000 */
[----:B------:R-:W-:Y:S01]  /*2780*/  FMUL R24, R58, R24 ;  /* 0x000000183a187220 */ /* 0x000fe20000400000 */
[----:B------:R-:W-:Y:S01]  /*2790*/  FMUL R16, R60, R27 ;  /* 0x0000001b3c107220 */ /* 0x000fe20000400000 */
[C---:B------:R-:W-:Y:S01]  /*27a0*/  FMUL R29, R58.reuse, R29 ;  /* 0x0000001d3a1d7220 */ /* 0x040fe20000400000 */
[----:B------:R-:W-:Y:S01]  /*27b0*/  FMUL R87, R58, R87 ;  /* 0x000000573a577220 */ /* 0x000fe20000400000 */
[----:B------:R-:W-:Y:S01]  /*27c0*/  FMUL R73, R60, R73 ;  /* 0x000000493c497220 */ /* 0x000fe20000400000 */
[----:B------:R-:W-:Y:S01]  /*27d0*/  SEL R27, R25, RZ, !P5 ;  /* 0x000000ff191b7207 */ /* 0x000fe20006800000 */
[----:B------:R-:W-:Y:S01]  /*27e0*/  FMUL R33, R58, R33 ;  /* 0x000000213a217220 */ /* 0x000fe20000400000 */
[C---:B------:R-:W-:Y:S01]  /*27f0*/  FMUL R25, R60.reuse, R26 ;  /* 0x0000001a3c197220 */ /* 0x040fe20000400000 */
[----:B------:R-:W-:Y:S01]  /*2800*/  FMUL R83, R60, R83 ;  /* 0x000000533c537220 */ /* 0x000fe20000400000 */
[----:B------:R-:W-:-:S02]  /*2810*/  LOP3.LUT R52, R56, 0x11, RZ, 0xfc, !PT ;  /* 0x0000001138347812 */ /* 0x000fc400078efcff */
[----:B------:R-:W-:Y:S01]  /*2820*/  SEL R26, R24, RZ, !P4 ;  /* 0x000000ff181a7207 */ /* 0x000fe20006000000 */
[----:B-1----:R-:W-:Y:S01]  /*2830*/  @!P6 FMUL R14, R14, R14 ;  /* 0x0000000e0e0ee220 */ /* 0x002fe20000400000 */
[----:B------:R-:W-:Y:S02]  /*2840*/  ISETP.GE.AND P6, PT, R77, UR7, PT ;  /* 0x000000074d007c0c */ /* 0x000fe4000bfc6270 */
[----:B------:R-:W-:Y:S02]  /*2850*/  LOP3.LUT R24, R56, 0x9, RZ, 0xfc, !PT ;  /* 0x0000000938187812 */ /* 0x000fe400078efcff */
[----:B------:R-:W-:Y:S02]  /*2860*/  SEL R53, R29, RZ, !P3 ;  /* 0x000000ff1d357207 */ /* 0x000fe40005800000 */
[----:B------:R-:W-:Y:S02]  /*2870*/  SEL R87, R87, RZ, !P2 ;  /* 0x000000ff57577207 */ /* 0x000fe40005000000 */
[----:B------:R-:W-:-:S02]  /*2880*/  SEL R73, R73, RZ, !P2 ;  /* 0x000000ff49497207 */ /* 0x000fc40005000000 */
[----:B------:R-:W-:Y:S02]  /*2890*/  SEL R29, R33, RZ, !P6 ;  /* 0x000000ff211d7207 */ /* 0x000fe40007000000 */
[----:B------:R-:W-:Y:S01]  /*28a0*/  ISETP.GT.U32.AND P2, PT, R75, R52, PT ;  /* 0x000000344b00720c */ /* 0x000fe20003f44070 */
[----:B------:R-:W-:Y:S01]  /*28b0*/  FMUL R35, R60, R35 ;  /* 0x000000233c237220 */ /* 0x000fe20000400000 */
[----:B------:R-:W-:Y:S02]  /*28c0*/  SEL R83, R83, RZ, !P3 ;  /* 0x000000ff53537207 */ /* 0x000fe40005800000 */
[----:B------:R-:W-:Y:S02]  /*28d0*/  LOP3.LUT R32, R56, 0x8, RZ, 0xfc, !PT ;  /* 0x0000000838207812 */ /* 0x000fe400078efcff */
[----:B------:R-:W-:Y:S02]  /*28e0*/  SEL R21, R25, RZ, !P4 ;  /* 0x000000ff19157207 */ /* 0x000fe40006000000 */
[----:B------:R-:W-:-:S02]  /*28f0*/  ISETP.GT.U32.AND P3, PT, R75, R24, PT ;  /* 0x000000184b00720c */ /* 0x000fc40003f64070 */
[----:B------:R-:W-:Y:S02]  /*2900*/  LOP3.LUT R25, R75, 0x8, RZ, 0xfc, !PT ;  /* 0x000000084b197812 */ /* 0x000fe400078efcff */
[----:B------:R-:W-:Y:S02]  /*2910*/  SEL R29, R29, RZ, P2 ;  /* 0x000000ff1d1d7207 */ /* 0x000fe40001000000 */
[----:B------:R-:W-:Y:S01]  /*2920*/  ISETP.GT.U32.AND P2, PT, R75, R32, PT ;  /* 0x000000204b00720c */ /* 0x000fe20003f44070 */
[----:B------:R-:W-:Y:S01]  /*2930*/  FMUL R7, R58, R7 ;  /* 0x000000073a077220 */ /* 0x000fe20000400000 */
[----:B------:R-:W-:Y:S02]  /*2940*/  SEL R32, R53, RZ, P3 ;  /* 0x000000ff35207207 */ /* 0x000fe40001800000 */
[----:B------:R-:W-:Y:S02]  /*2950*/  SEL R28, R27, RZ, P1 ;  /* 0x000000ff1b1c7207 */ /* 0x000fe40000800000 */
[----:B------:R-:W-:-:S02]  /*2960*/  SEL R6, R35, RZ, !P6 ;  /* 0x000000ff23067207 */ /* 0x000fc40007000000 */
[C---:B------:R-:W-:Y:S02]  /*2970*/  ISETP.GT.U32.AND P3, PT, R25.reuse, R52, PT ;  /* 0x000000341900720c */ /* 0x040fe40003f64070 */
[----:B------:R-:W-:Y:S02]  /*2980*/  ISETP.NE.AND P1, PT, R82, RZ, PT ;  /* 0x000000ff5200720c */ /* 0x000fe40003f25270 */
[----:B------:R-:W-:Y:S01]  /*2990*/  LOP3.LUT R52, R56, 0x18, RZ, 0xfc, !PT ;  /* 0x0000001838347812 */ /* 0x000fe200078efcff */
[----:B------:R-:W-:Y:S01]  /*29a0*/  FMUL R37, R58, R37 ;  /* 0x000000253a257220 */ /* 0x000fe20000400000 */
[----:B------:R-:W-:Y:S01]  /*29b0*/  SEL R6, R6, RZ, P3 ;  /* 0x000000ff06067207 */ /* 0x000fe20001800000 */
[----:B------:R-:W-:Y:S01]  /*29c0*/  FMUL R39, R60, R39 ;  /* 0x000000273c277220 */ /* 0x000fe20000400000 */
[----:B------:R-:W-:Y:S02]  /*29d0*/  ISETP.GT.U32.AND P4, PT, R25, R24, PT ;  /* 0x000000181900720c */ /* 0x000fe40003f84070 */
[----:B------:R-:W-:-:S02]  /*29e0*/  ISETP.GT.U32.AND P3, PT, R75, R52, PT ;  /* 0x000000344b00720c */ /* 0x000fc40003f64070 */
[----:B------:R-:W-:Y:S02]  /*29f0*/  SEL R7, R7, RZ, !P1 ;  /* 0x000000ff07077207 */ /* 0x000fe40004800000 */
[----:B------:R-:W-:Y:S01]  /*2a00*/  LOP3.LUT R36, R56, 0x19, RZ, 0xfc, !PT ;  /* 0x0000001938247812 */ /* 0x000fe200078efcff */
[----:B------:R-:W-:Y:S01]  /*2a10*/  FMUL R3, R58, R3 ;  /* 0x000000033a037220 */ /* 0x000fe20000400000 */
[----:B------:R-:W-:Y:S02]  /*2a20*/  SEL R24, R83, RZ, P4 ;  /* 0x000000ff53187207 */ /* 0x000fe40002000000 */
[----:B------:R-:W-:Y:S02]  /*2a30*/  SEL R35, R7, RZ, P3 ;  /* 0x000000ff07237207 */ /* 0x000fe40001800000 */
[----:B------:R-:W-:Y:S02]  /*2a40*/  SEL R8, R37, RZ, !P0 ;  /* 0x000000ff25087207 */ /* 0x000fe40004000000 */
[----:B------:R-:W-:-:S02]  /*2a50*/  SEL R39, R39, RZ, !P0 ;  /* 0x000000ff27277207 */ /* 0x000fc40004000000 */
[----:B------:R-:W-:Y:S02]  /*2a60*/  ISETP.NE.AND P4, PT, R63, RZ, PT ;  /* 0x000000ff3f00720c */ /* 0x000fe40003f85270 */
[-C--:B------:R-:W-:Y:S02]  /*2a70*/  ISETP.GT.U32.AND P3, PT, R75, R36.reuse, PT ;  /* 0x000000244b00720c */ /* 0x080fe40003f64070 */
[----:B------:R-:W-:Y:S02]  /*2a80*/  ISETP.GT.U32.AND P0, PT, R25, R36, PT ;  /* 0x000000241900720c */ /* 0x000fe40003f04070 */
[----:B------:R-:W-:Y:S02]  /*2a90*/  LOP3.LUT R36, R56, 0x20, RZ, 0xfc, !PT ;  /* 0x0000002038247812 */ /* 0x000fe400078efcff */
[----:B------:R-:W-:Y:S02]  /*2aa0*/  SEL R2, R39, RZ, P0 ;  /* 0x000000ff27027207 */ /* 0x000fe40000000000 */
[----:B------:R-:W-:-:S02]  /*2ab0*/  SEL R3, R3, RZ, !P4 ;  /* 0x000000ff03037207 */ /* 0x000fc40006000000 */
[----:B------:R-:W-:Y:S01]  /*2ac0*/  ISETP.GT.U32.AND P0, PT, R75, R36, PT ;  /* 0x000000244b00720c */ /* 0x000fe20003f04070 */
[----:B------:R-:W-:Y:S01]  /*2ad0*/  FMUL R31, R58, R31 ;  /* 0x0000001f3a1f7220 */ /* 0x000fe20000400000 */
[----:B------:R-:W-:Y:S02]  /*2ae0*/  SEL R16, R16, RZ, !P5 ;  /* 0x000000ff10107207 */ /* 0x000fe40006800000 */
[----:B------:R-:W-:Y:S02]  /*2af0*/  ISETP.GE.AND P5, PT, R79, UR7, PT ;  /* 0x000000074f007c0c */ /* 0x000fe4000bfa6270 */
[----:B------:R-:W-:Y:S02]  /*2b00*/  LOP3.LUT R62, R56, 0x10, RZ, 0xfc, !PT ;  /* 0x00000010383e7812 */ /* 0x000fe400078efcff */
[----:B------:R-:W-:Y:S02]  /*2b10*/  SEL R10, R3, RZ, P0 ;  /* 0x000000ff030a7207 */ /* 0x000fe40000000000 */
[----:B------:R-:W1:Y:S01]  /*2b20*/  S2R R3, SR_TID.X ;  /* 0x0000000000037919 */ /* 0x000e620000002100 */
[----:B------:R-:W-:-:S02]  /*2b30*/  SEL R31, R31, RZ, !P5 ;  /* 0x000000ff1f1f7207 */ /* 0x000fc40006800000 */
[----:B------:R-:W-:Y:S01]  /*2b40*/  ISETP.GT.U32.AND P5, PT, R75, R62, PT ;  /* 0x0000003e4b00720c */ /* 0x000fe20003fa4070 */
[----:B------:R-:W-:-:S03]  /*2b50*/  FMUL R85, R60, R85 ;  /* 0x000000553c557220 */ /* 0x000fc60000400000 */
[----:B------:R-:W-:Y:S02]  /*2b60*/  SEL R33, R31, RZ, P5 ;  /* 0x000000ff1f217207 */ /* 0x000fe40002800000 */
[----:B------:R-:W-:Y:S01]  /*2b70*/  ISETP.GE.AND P5, PT, R79, UR7, PT ;  /* 0x000000074f007c0c */ /* 0x000fe2000bfa6270 */
[----:B------:R-:W-:Y:S01]  /*2b80*/  FMUL R9, R60, R9 ;  /* 0x000000093c097220 */ /* 0x000fe20000400000 */
[----:B------:R-:W-:Y:S01]  /*2b90*/  SEL R31, R87, RZ, P2 ;  /* 0x000000ff571f7207 */ /* 0x000fe20001000000 */
[----:B------:R-:W-:Y:S01]  /*2ba0*/  FMUL R41, R58, R41 ;  /* 0x000000293a297220 */ /* 0x000fe20000400000 */
[----:B------:R-:W-:Y:S01]  /*2bb0*/  SEL R27, R85, RZ, !P5 ;  /* 0x000000ff551b7207 */ /* 0x000fe20006800000 */
[----:B------:R-:W-:Y:S01]  /*2bc0*/  FMUL R43, R60, R43 ;  /* 0x0000002b3c2b7220 */ /* 0x000fe20000400000 */
[----:B------:R-:W-:Y:S01]  /*2bd0*/  ISETP.GT.U32.AND P2, PT, R75, R56, PT ;  /* 0x000000384b00720c */ /* 0x000fe20003f44070 */
[----:B------:R-:W-:Y:S01]  /*2be0*/  FMUL R11, R44, R11 ;  /* 0x0000000b2c0b7220 */ /* 0x000fe20000400000 */
[----:B------:R-:W-:-:S02]  /*2bf0*/  ISETP.NE.AND P5, PT, R64, RZ, PT ;  /* 0x000000ff4000720c */ /* 0x000fc40003fa5270 */
[----:B------:R-:W-:Y:S01]  /*2c00*/  LOP3.LUT R38, R56, 0x21, RZ, 0xfc, !PT ;  /* 0x0000002138267812 */ /* 0x000fe200078efcff */
[----:B------:R-:W-:Y:S01]  /*2c10*/  FMUL R5, R60, R5 ;  /* 0x000000053c057220 */ /* 0x000fe20000400000 */
[----:B------:R-:W-:Y:S01]  /*2c20*/  SEL R7, R9, RZ, !P1 ;  /* 0x000000ff09077207 */ /* 0x000fe20004800000 */
[----:B------:R-:W-:Y:S01]  /*2c30*/  FMUL R45, R45, R30 ;  /* 0x0000001e2d2d7220 */ /* 0x000fe20000400000 */
[----:B------:R-:W-:Y:S01]  /*2c40*/  SEL R34, R26, RZ, P2 ;  /* 0x000000ff1a227207 */ /* 0x000fe20001000000 */
[----:B------:R-:W-:Y:S01]  /*2c50*/  FMUL R11, R58, R11 ;  /* 0x0000000b3a0b7220 */ /* 0x000fe20000400000 */
[----:B------:R-:W-:Y:S02]  /*2c60*/  SEL R9, R41, RZ, !P5 ;  /* 0x000000ff29097207 */ /* 0x000fe40006800000 */
[----:B------:R-:W-:Y:S02]  /*2c70*/  SEL R4, R43, RZ, !P5 ;  /* 0x000000ff2b047207 */ /* 0x000fe40006800000 */
[----:B------:R-:W-:-:S02]  /*2c80*/  SEL R26, R73, RZ, P2 ;  /* 0x000000ff491a7207 */ /* 0x000fc40001000000 */
[C---:B------:R-:W-:Y:S02]  /*2c90*/  ISETP.GT.U32.AND P5, PT, R25.reuse, R38, PT ;  /* 0x000000261900720c */ /* 0x040fe40003fa4070 */
[----:B------:R-:W-:Y:S02]  /*2ca0*/  ISETP.GT.U32.AND P2, PT, R25, R62, PT ;  /* 0x0000003e1900720c */ /* 0x000fe40003f44070 */
[----:B------:R-:W-:Y:S02]  /*2cb0*/  ISETP.NE.AND P6, PT, R66, RZ, PT ;  /* 0x000000ff4200720c */ /* 0x000fe40003fc5270 */
[----:B------:R-:W-:Y:S01]  /*2cc0*/  LOP3.LUT R30, R56, 0x28, RZ, 0xfc, !PT ;  /* 0x00000028381e7812 */ /* 0x000fe200078efcff */
[----:B------:R-:W-:Y:S01]  /*2cd0*/  FMUL R13, R46, R13 ;  /* 0x0000000d2e0d7220 */ /* 0x000fe20000400000 */
[----:B------:R-:W-:Y:S01]  /*2ce0*/  SEL R5, R5, RZ, !P4 ;  /* 0x000000ff05057207 */ /* 0x000fe20006000000 */
[----:B------:R-:W-:Y:S01]  /*2cf0*/  FMUL R45, R58, R45 ;  /* 0x0000002d3a2d7220 */ /* 0x000fe20000400000 */
[----:B------:R-:W-:-:S02]  /*2d00*/  SEL R4, R4, RZ, P5 ;  /* 0x000000ff04047207 */ /* 0x000fc40002800000 */
[----:B------:R-:W-:Y:S02]  /*2d10*/  SEL R27, R27, RZ, P2 ;  /* 0x000000ff1b1b7207 */ /* 0x000fe40001000000 */
[----:B------:R-:W-:Y:S02]  /*2d20*/  ISETP.GT.U32.AND P4, PT, R25, R36, PT ;  /* 0x000000241900720c */ /* 0x000fe40003f84070 */
[----:B------:R-:W-:Y:S02]  /*2d30*/  ISETP.GT.U32.AND P5, PT, R75, R30, PT ;  /* 0x0000001e4b00720c */ /* 0x000fe40003fa4070 */
[----:B------:R-:W-:Y:S01]  /*2d40*/  SEL R39, R11, RZ, !P6 ;  /* 0x000000ff0b277207 */ /* 0x000fe20007000000 */
[----:B------:R-:W-:Y:S01]  /*2d50*/  FMUL R47, R47, R20 ;  /* 0x000000142f2f7220 */ /* 0x000fe20000400000 */
[----:B------:R-:W-:Y:S01]  /*2d60*/  ISETP.GE.AND P2, PT, R67, UR6, PT ;  /* 0x0000000643007c0c */ /* 0x000fe2000bf46270 */
[----:B------:R-:W-:Y:S01]  /*2d70*/  FMUL R13, R60, R13 ;  /* 0x0000000d3c0d7220 */ /* 0x000fe20000400000 */
[----:B------:R-:W-:Y:S01]  /*2d80*/  LOP3.LUT R36, R56, 0x29, RZ, 0xfc, !PT ;  /* 0x0000002938247812 */ /* 0x000fe200078efcff */
[----:B------:R-:W-:Y:S01]  /*2d90*/  ULDC UR6, c[0x0][0x230] ;  /* 0x00008c0000067ab9 */ /* 0x000fe20000000800 */
[----:B------:R-:W-:Y:S01]  /*2da0*/  SEL R39, R39, RZ, P5 ;  /* 0x000000ff27277207 */ /* 0x000fe20002800000 */
[----:B------:R-:W-:Y:S01]  /*2db0*/  FMUL R49, R49, R18 ;  /* 0x0000001231317220 */ /* 0x000fe20000400000 */
[----:B------:R-:W-:Y:S01]  /*2dc0*/  ISETP.GT.U32.AND P1, PT, R25, R52, PT ;  /* 0x000000341900720c */ /* 0x000fe20003f24070 */
[----:B------:R-:W-:Y:S01]  /*2dd0*/  FMUL R19, R48, R19 ;  /* 0x0000001330137220 */ /* 0x000fe20000400000 */
[----:B------:R-:W-:Y:S01]  /*2de0*/  ISETP.GT.U32.AND P5, PT, R75, R36, PT ;  /* 0x000000244b00720c */ /* 0x000fe20003fa4070 */
[----:B------:R-:W-:Y:S01]  /*2df0*/  FMUL R47, R60, R47 ;  /* 0x0000002f3c2f7220 */ /* 0x000fe20000400000 */
[----:B------:R-:W-:-:S02]  /*2e00*/  SEL R45, R45, RZ, !P2 ;  /* 0x000000ff2d2d7207 */ /* 0x000fc40005000000 */
[----:B------:R-:W-:Y:S02]  /*2e10*/  SEL R8, R8, RZ, P3 ;  /* 0x000000ff08087207 */ /* 0x000fe40001800000 */
[----:B------:R-:W-:Y:S01]  /*2e20*/  ISETP.GE.AND P3, PT, R69, UR6, PT ;  /* 0x0000000645007c0c */ /* 0x000fe2000bf66270 */
[----:B------:R-:W-:Y:S01]  /*2e30*/  ULDC UR6, c[0x0][0x230] ;  /* 0x00008c0000067ab9 */ /* 0x000fe20000000800 */
[----:B------:R-:W-:Y:S01]  /*2e40*/  SEL R13, R13, RZ, !P6 ;  /* 0x000000ff0d0d7207 */ /* 0x000fe20007000000 */
[----:B-1----:R-:W-:Y:S01]  /*2e50*/  IMAD.SHL.U32 R37, R3, 0x20, RZ ;  /* 0x0000002003257824 */ /* 0x002fe200078e00ff */
[----:B------:R-:W-:Y:S01]  /*2e60*/  SEL R7, R7, RZ, P1 ;  /* 0x000000ff07077207 */ /* 0x000fe20000800000 */
[C---:B------:R-:W-:Y:S01]  /*2e70*/  FMUL R49, R58.reuse, R49 ;  /* 0x000000313a317220 */ /* 0x040fe20000400000 */
[----:B------:R-:W-:Y:S01]  /*2e80*/  SEL R45, R45, RZ, P5 ;  /* 0x000000ff2d2d7207 */ /* 0x000fe20002800000 */
[----:B------:R-:W-:Y:S01]  /*2e90*/  FMUL R19, R58, R19 ;  /* 0x000000133a137220 */ /* 0x000fe20000400000 */
[----:B------:R-:W-:-:S02]  /*2ea0*/  ISETP.GT.U32.AND P6, PT, R25, R36, PT ;  /* 0x000000241900720c */ /* 0x000fc40003fc4070 */
[----:B------:R-:W-:Y:S01]  /*2eb0*/  ISETP.GE.AND P1, PT, R65, UR6, PT ;  /* 0x0000000641007c0c */ /* 0x000fe2000bf26270 */
[----:B------:R-:W-:Y:S01]  /*2ec0*/  IMAD.SHL.U32 R11, R3, 0x10, RZ ;  /* 0x00000010030b7824 */ /* 0x000fe200078e00ff */
[----:B------:R-:W-:Y:S01]  /*2ed0*/  ISETP.GT.U32.AND P5, PT, R25, R30, PT ;  /* 0x0000001e1900720c */ /* 0x000fe20003fa4070 */
[----:B------:R-:W-:Y:S01]  /*2ee0*/  ULDC UR6, c[0x0][0x230] ;  /* 0x00008c0000067ab9 */ /* 0x000fe20000000800 */
[C---:B------:R-:W-:Y:S02]  /*2ef0*/  LOP3.LUT R36, R56.reuse, 0x31, RZ, 0xfc, !PT ;  /* 0x0000003138247812 */ /* 0x040fe400078efcff */
[----:B------:R-:W-:Y:S02]  /*2f00*/  LOP3.LUT R20, R56, 0x30, RZ, 0xfc, !PT ;  /* 0x0000003038147812 */ /* 0x000fe400078efcff */
[----:B------:R-:W-:Y:S02]  /*2f10*/  SEL R47, R47, RZ, !P2 ;  /* 0x000000ff2f2f7207 */ /* 0x000fe40005000000 */
[----:B------:R-:W-:-:S02]  /*2f20*/  ISETP.GT.U32.AND P0, PT, R75, R38, PT ;  /* 0x000000264b00720c */ /* 0x000fc40003f04070 */
[----:B------:R-:W-:Y:S02]  /*2f30*/  LOP3.LUT R38, R37, 0xc00, RZ, 0xc0, !PT ;  /* 0x00000c0025267812 */ /* 0x000fe400078ec0ff */
[----:B------:R-:W-:Y:S02]  /*2f40*/  SEL R13, R13, RZ, P5 ;  /* 0x000000ff0d0d7207 */ /* 0x000fe40002800000 */
[----:B------:R-:W-:Y:S02]  /*2f50*/  ISETP.GT.U32.AND P2, PT, R75, R36, PT ;  /* 0x000000244b00720c */ /* 0x000fe40003f44070 */
[----:B------:R-:W-:Y:S02]  /*2f60*/  SEL R49, R49, RZ, !P1 ;  /* 0x000000ff31317207 */ /* 0x000fe40004800000 */
[----:B------:R-:W-:Y:S02]  /*2f70*/  ISETP.GT.U32.AND P5, PT, R75, R20, PT ;  /* 0x000000144b00720c */ /* 0x000fe40003fa4070 */
[----:B------:R-:W-:-:S02]  /*2f80*/  SEL R47, R47, RZ, P6 ;  /* 0x000000ff2f2f7207 */ /* 0x000fc40003000000 */
[----:B------:R-:W-:Y:S02]  /*2f90*/  SEL R19, R19, RZ, !P3 ;  /* 0x000000ff13137207 */ /* 0x000fe40005800000 */
[----:B------:R-:W-:Y:S02]  /*2fa0*/  LOP3.LUT R18, R56, 0x38, RZ, 0xfc, !PT ;  /* 0x0000003838127812 */ /* 0x000fe400078efcff */
[----:B------:R-:W-:Y:S02]  /*2fb0*/  ISETP.GE.AND P6, PT, R57, UR7, PT ;  /* 0x0000000739007c0c */ /* 0x000fe4000bfc6270 */
[----:B------:R-:W-:Y:S02]  /*2fc0*/  LOP3.LUT R37, R38, 0x1c0, R11, 0xf8, !PT ;  /* 0x000001c026257812 */ /* 0x000fe400078ef80b */
[----:B------:R-:W-:Y:S02]  /*2fd0*/  SEL R49, R49, RZ, P2 ;  /* 0x000000ff31317207 */ /* 0x000fe40001000000 */
[----:B------:R-:W-:-:S02]  /*2fe0*/  SEL R9, R9, RZ, P0 ;  /* 0x000000ff09097207 */ /* 0x000fc40000000000 */
[----:B------:R-:W-:Y:S02]  /*2ff0*/  SEL R38, R19, RZ, P5 ;  /* 0x000000ff13267207 */ /* 0x000fe40002800000 */
[----:B------:R-:W-:Y:S02]  /*3000*/  ISETP.GT.U32.AND P2, PT, R25, R18, PT ;  /* 0x000000121900720c */ /* 0x000fe40003f44070 */
[----:B------:R-:W-:Y:S02]  /*3010*/  SEL R19, R28, RZ, !P6 ;  /* 0x000000ff1c137207 */ /* 0x000fe40007000000 */
[----:B------:R-:W-:Y:S02]  /*3020*/  SEL R18, R34, RZ, !P6 ;  /* 0x000000ff22127207 */ /* 0x000fe40007000000 */
[----:B------:R-:W-:Y:S02]  /*3030*/  SEL R28, R35, RZ, !P6 ;  /* 0x000000ff231c7207 */ /* 0x000fe40007000000 */
[----:B------:R-:W-:-:S02]  /*3040*/  SEL R34, R33, RZ, !P6 ;  /* 0x000000ff21227207 */ /* 0x000fc40007000000 */
[----:B------:R-:W-:Y:S01]  /*3050*/  ISETP.GE.AND P0, PT, R61, UR6, PT ;  /* 0x000000063d007c0c */ /* 0x000fe2000bf06270 */
[----:B------:R-:W-:Y:S01]  /*3060*/  ULDC UR6, c[0x0][0x230] ;  /* 0x00008c0000067ab9 */ /* 0x000fe20000000800 */
[----:B------:R-:W-:Y:S02]  /*3070*/  SEL R35, R29, RZ, !P6 ;  /* 0x000000ff1d237207 */ /* 0x000fe40007000000 */
[----:B------:R-:W-:Y:S02]  /*3080*/  SEL R33, R32, RZ, !P6 ;  /* 0x000000ff20217207 */ /* 0x000fe40007000000 */
[----:B------:R-:W-:Y:S02]  /*3090*/  SEL R11, R9, RZ, !P6 ;  /* 0x000000ff090b7207 */ /* 0x000fe40007000000 */
[----:B------:R-:W-:Y:S02]  /*30a0*/  SEL R29, R8, RZ, !P6 ;  /* 0x000000ff081d7207 */ /* 0x000fe40007000000 */
[----:B------:R-:W-:-:S02]  /*30b0*/  SEL R32, R31, RZ, !P6 ;  /* 0x000000ff1f207207 */ /* 0x000fc40007000000 */
[----:B------:R-:W-:Y:S02]  /*30c0*/  SEL R5, R5, RZ, P4 ;  /* 0x000000ff05057207 */ /* 0x000fe40002000000 */
[----:B------:R-:W-:Y:S02]  /*30d0*/  SEL R10, R10, RZ, !P6 ;  /* 0x000000ff0a0a7207 */ /* 0x000fe40007000000 */
[----:B------:R-:W-:Y:S02]  /*30e0*/  SEL R30, R39, RZ, !P6 ;  /* 0x000000ff271e7207 */ /* 0x000fe40007000000 */
[----:B------:R-:W-:Y:S02]  /*30f0*/  SEL R31, R45, RZ, !P6 ;  /* 0x000000ff2d1f7207 */ /* 0x000fe40007000000 */
[----:B------:R-:W-:Y:S02]  /*3100*/  SEL R8, R38, RZ, !P6 ;  /* 0x000000ff26087207 */ /* 0x000fe40007000000 */
[----:B------:R-:W-:-:S02]  /*3110*/  SEL R9, R49, RZ, !P6 ;  /* 0x000000ff31097207 */ /* 0x000fc40007000000 */
[----:B------:R-:W-:Y:S01]  /*3120*/  ISETP.GE.AND P4, PT, R59, UR6, PT ;  /* 0x000000063b007c0c */ /* 0x000fe2000bf86270 */
[----:B------:R-:W-:Y:S01]  /*3130*/  ULDC UR6, c[0x0][0x230] ;  /* 0x00008c0000067ab9 */ /* 0x000fe20000000800 */
[----:B------:R-:W-:Y:S01]  /*3140*/  ISETP.GT.U32.AND P6, PT, R25, R20, PT ;  /* 0x000000141900720c */ /* 0x000fe20003fc4070 */
[----:B------:R-:W-:Y:S01]  /*3150*/  FMUL R17, R50, R17 ;  /* 0x0000001132117220 */ /* 0x000fe20000400000 */
[C---:B------:R-:W-:Y:S02]  /*3160*/  LOP3.LUT R20, R37.reuse, 0x200, RZ, 0xfc, !PT ;  /* 0x0000020025147812 */ /* 0x040fe400078efcff */
[----:B------:R-:W-:Y:S02]  /*3170*/  ISETP.GE.AND P5, PT, R0, UR6, PT ;  /* 0x0000000600007c0c */ /* 0x000fe4000bfa6270 */
[----:B------:R-:W-:Y:S01]  /*3180*/  LOP3.LUT R0, R37, R56, RZ, 0xfc, !PT ;  /* 0x0000003825007212 */ /* 0x000fe200078efcff */
[----:B------:R-:W-:Y:S01]  /*3190*/  FMUL R51, R51, R12 ;  /* 0x0000000c33337220 */ /* 0x000fe20000400000 */
[----:B------:R-:W-:Y:S01]  /*31a0*/  LEA.HI R37, R37, UR5, RZ, 0x1e ;  /* 0x0000000525257c11 */ /* 0x000fe2000f8ff0ff */
[----:B------:R-:W-:Y:S01]  /*31b0*/  FMUL R17, R60, R17 ;  /* 0x000000113c117220 */ /* 0x000fe20000400000 */
[----:B------:R-:W-:Y:S01]  /*31c0*/  LEA.HI R39, R20, UR5, RZ, 0x1e ;  /* 0x0000000514277c11 */ /* 0x000fe2000f8ff0ff */
[----:B------:R-:W-:-:S02]  /*31d0*/  FMUL R51, R60, R51 ;  /* 0x000000333c337220 */ /* 0x000fc40000400000 */
[C---:B------:R-:W-:Y:S02]  /*31e0*/  IMAD R37, R0.reuse, 0x4, R37 ;  /* 0x0000000400257824 */ /* 0x040fe400078e0225 */
[----:B------:R-:W-:Y:S01]  /*31f0*/  IMAD R39, R0, 0x4, R39 ;  /* 0x0000000400277824 */ /* 0x000fe200078e0227 */
[----:B------:R-:W-:Y:S02]  /*3200*/  SEL R0, R17, RZ, !P3 ;  /* 0x000000ff11007207 */ /* 0x000fe40005800000 */
[----:B------:R-:W-:Y:S02]  /*3210*/  LOP3.LUT R56, R56, 0x39, RZ, 0xfc, !PT ;  /* 0x0000003938387812 */ /* 0x000fe400078efcff */
[----:B------:R-:W-:Y:S01]  /*3220*/  SEL R17, R16, RZ, !P5 ;  /* 0x000000ff10117207 */ /* 0x000fe20006800000 */
[----:B------:R-:W-:Y:S01]  /*3230*/  FMUL R15, R54, R15 ;  /* 0x0000000f360f7220 */ /* 0x000fe20000400000 */
[----:B------:R-:W-:Y:S01]  /*3240*/  SEL R16, R21, RZ, !P5 ;  /* 0x000000ff15107207 */ /* 0x000fe20006800000 */
[----:B------:R-:W-:Y:S01]  /*3250*/  FMUL R55, R55, R14 ;  /* 0x0000000e37377220 */ /* 0x000fe20000400000 */
[----:B------:R-:W-:-:S02]  /*3260*/  SEL R51, R51, RZ, !P1 ;  /* 0x000000ff33337207 */ /* 0x000fc40004800000 */
[----:B------:R-:W-:Y:S02]  /*3270*/  SEL R21, R24, RZ, !P5 ;  /* 0x000000ff18157207 */ /* 0x000fe40006800000 */
[----:B------:R-:W-:Y:S01]  /*3280*/  SEL R20, R26, RZ, !P5 ;  /* 0x000000ff1a147207 */ /* 0x000fe20006800000 */
[----:B------:R-:W-:Y:S01]  /*3290*/  STS.64 [R37], R18 ;  /* 0x0000001225007388 */ /* 0x000fe20000000a00 */
[C---:B------:R-:W-:Y:S02]  /*32a0*/  ISETP.GT.U32.AND P3, PT, R25.reuse, R36, PT ;  /* 0x000000241900720c */ /* 0x040fe40003f64070 */
[----:B------:R-:W-:Y:S01]  /*32b0*/  ISETP.GT.U32.AND P1, PT, R25, R56, PT ;  /* 0x000000381900720c */ /* 0x000fe20003f24070 */
[----:B------:R1:W-:Y:S01]  /*32c0*/  STS.64 [R39+0x800], R16 ;  /* 0x0008001027007388 */ /* 0x0003e20000000a00 */
[----:B------:R-:W-:Y:S01]  /*32d0*/  SEL R25, R6, RZ, !P5 ;  /* 0x000000ff06197207 */ /* 0x000fe20006800000 */
[C---:B------:R-:W-:Y:S01]  /*32e0*/  FMUL R15, R60.reuse, R15 ;  /* 0x0000000f3c0f7220 */ /* 0x040fe20000400000 */
[----:B------:R-:W-:Y:S01]  /*32f0*/  SEL R24, R27, RZ, !P5 ;  /* 0x000000ff1b187207 */ /* 0x000fe20006800000 */
[----:B------:R-:W-:Y:S01]  /*3300*/  FMUL R55, R60, R55 ;  /* 0x000000373c377220 */ /* 0x000fe20000400000 */
[----:B------:R-:W-:Y:S01]  /*3310*/  SEL R6, R7, RZ, !P5 ;  /* 0x000000ff07067207 */ /* 0x000fe20006800000 */
[----:B------:R-:W-:Y:S01]  /*3320*/  STS.64 [R37+0x20], R32 ;  /* 0x0000202025007388 */ /* 0x000fe20000000a00 */
[----:B------:R-:W-:-:S03]  /*3330*/  SEL R7, R2, RZ, !P5 ;  /* 0x000000ff02077207 */ /* 0x000fc60006800000 */
[----:B------:R-:W-:Y:S01]  /*3340*/  STS.64 [R39+0x820], R20 ;  /* 0x0008201427007388 */ /* 0x000fe20000000a00 */
[----:B------:R-:W-:Y:S02]  /*3350*/  SEL R15, R15, RZ, !P0 ;  /* 0x000000ff0f0f7207 */ /* 0x000fe40004000000 */
[----:B-1----:R-:W-:Y:S01]  /*3360*/  SEL R16, R5, RZ, !P5 ;  /* 0x000000ff05107207 */ /* 0x002fe20006800000 */
[----:B------:R-:W-:Y:S01]  /*3370*/  STS.64 [R37+0x40], R34 ;  /* 0x0000402225007388 */ /* 0x000fe20000000a00 */
[----:B------:R-:W-:Y:S02]  /*3380*/  SEL R17, R4, RZ, !P5 ;  /* 0x000000ff04117207 */ /* 0x000fe40006800000 */
[----:B------:R-:W-:Y:S01]  /*3390*/  SEL R55, R55, RZ, !P4 ;  /* 0x000000ff37377207 */ /* 0x000fe20006000000 */
[----:B------:R-:W-:Y:S01]  /*33a0*/  STS.64 [R39+0x840], R24 ;  /* 0x0008401827007388 */ /* 0x000fe20000000a00 */
[----:B------:R-:W-:Y:S02]  /*33b0*/  SEL R4, R13, RZ, !P5 ;  /* 0x000000ff0d047207 */ /* 0x000fe40006800000 */
[----:B------:R-:W-:Y:S01]  /*33c0*/  SEL R5, R47, RZ, !P5 ;  /* 0x000000ff2f057207 */ /* 0x000fe20006800000 */
[----:B------:R-:W-:Y:S01]  /*33d0*/  STS.64 [R37+0x60], R28 ;  /* 0x0000601c25007388 */ /* 0x000fe20000000a00 */
[----:B------:R-:W-:-:S03]  /*33e0*/  SEL R0, R0, RZ, P6 ;  /* 0x000000ff00007207 */ /* 0x000fc60003000000 */
[----:B------:R1:W-:Y:S01]  /*33f0*/  STS.64 [R39+0x860], R6 ;  /* 0x0008600627007388 */ /* 0x0003e20000000a00 */
[----:B------:R-:W-:Y:S02]  /*3400*/  SEL R15, R15, RZ, P2 ;  /* 0x000000ff0f0f7207 */ /* 0x000fe40001000000 */
[----:B------:R-:W-:Y:S01]  /*3410*/  SEL R55, R55, RZ, P1 ;  /* 0x000000ff37377207 */ /* 0x000fe20000800000 */
[----:B------:R-:W-:Y:S04]  /*3420*/  STS.64 [R37+0x80], R10 ;  /* 0x0000800a25007388 */ /* 0x000fe80000000a00 */
[----:B------:R-:W-:Y:S01]  /*3430*/  STS.64 [R39+0x880], R16 ;  /* 0x0008801027007388 */ /* 0x000fe20000000a00 */
[----:B-1----:R-:W-:-:S03]  /*3440*/  SEL R7, R51, RZ, P3 ;  /* 0x000000ff33077207 */ /* 0x002fc60001800000 */
[----:B------:R-:W-:Y:S01]  /*3450*/  STS.64 [R37+0xa0], R30 ;  /* 0x0000a01e25007388 */ /* 0x000fe20000000a00 */
[----:B------:R-:W-:Y:S02]  /*3460*/  SEL R6, R0, RZ, !P5 ;  /* 0x000000ff00067207 */ /* 0x000fe40006800000 */
[----:B------:R-:W-:Y:S01]  /*3470*/  SEL R7, R7, RZ, !P5 ;  /* 0x000000ff07077207 */ /* 0x000fe20006800000 */
[----:B------:R-:W-:Y:S01]  /*3480*/  STS.64 [R39+0x8a0], R4 ;  /* 0x0008a00427007388 */ /* 0x000fe20000000a00 */
[----:B------:R-:W-:-:S03]  /*3490*/  IMAD.SHL.U32 R0, R3, 0x4, RZ ;  /* 0x0000000403007824 */ /* 0x000fc600078e00ff */
[----:B------:R1:W-:Y:S04]  /*34a0*/  STS.64 [R37+0xc0], R8 ;  /* 0x0000c00825007388 */ /* 0x0003e80000000a00 */
[----:B------:R2:W-:Y:S04]  /*34b0*/  STS.64 [R39+0x8c0], R6 ;  /* 0x0008c00627007388 */ /* 0x0005e80000000a00 */
[----:B------:R-:W-:Y:S01]  /*34c0*/  STS.64 [R37+0xe0], RZ ;  /* 0x0000e0ff25007388 */ /* 0x000fe20000000a00 */
[----:B-1----:R-:W-:Y:S02]  /*34d0*/  SEL R8, R15, RZ, !P5 ;  /* 0x000000ff0f087207 */ /* 0x002fe40006800000 */
[----:B------:R-:W-:-:S02]  /*34e0*/  SEL R9, R55, RZ, !P5 ;  /* 0x000000ff37097207 */ /* 0x000fc40006800000 */
[----:B------:R-:W-:-:S03]  /*34f0*/  LOP3.LUT R4, R0, 0x1fc, RZ, 0xc0, !PT ;  /* 0x000001fc00047812 */ /* 0x000fc600078ec0ff */
[----:B------:R1:W-:Y:S01]  /*3500*/  STS.64 [R39+0x8e0], R8 ;  /* 0x0008e00827007388 */ /* 0x0003e20000000a00 */
[C---:B------:R-:W-:Y:S02]  /*3510*/  LOP3.LUT R10, R4.reuse, 0x200, RZ, 0xfc, !PT ;  /* 0x00000200040a7812 */ /* 0x040fe400078efcff */
[----:B------:R-:W-:Y:S02]  /*3520*/  SHF.R.U32.HI R5, RZ, 0x2, R3 ;  /* 0x00000002ff057819 */ /* 0x000fe40000011603 */
[----:B------:R-:W-:Y:S01]  /*3530*/  SHF.R.U32.HI R10, RZ, 0x2, R10 ;  /* 0x00000002ff0a7819 */ /* 0x000fe2000001160a */
[----:B------:R-:W3:Y:S01]  /*3540*/  LDC.64 R2, c[0x0][0x228] ;  /* 0x00008a00ff027b82 */ /* 0x000ee20000000a00 */
[----:B------:R-:W-:Y:S02]  /*3550*/  LOP3.LUT R5, R5, 0x1c, RZ, 0xc0, !PT ;  /* 0x0000001c05057812 */ /* 0x000fe400078ec0ff */
[----:B--2---:R-:W-:Y:S02]  /*3560*/  LOP3.LUT R7, R4, 0xa00, RZ, 0xfc, !PT ;  /* 0x00000a0004077812 */ /* 0x004fe400078efcff */
[----:B------:R-:W-:-:S02]  /*3570*/  LOP3.LUT R10, R10, 0xf0, RZ, 0xc0, !PT ;  /* 0x000000f00a0a7812 */ /* 0x000fc400078ec0ff */
[----:B------:R-:W-:Y:S02]  /*3580*/  LEA R5, R5, UR5, 0x2 ;  /* 0x0000000505057c11 */ /* 0x000fe4000f8e10ff */
[----:B------:R-:W-:Y:S02]  /*3590*/  LOP3.LUT R11, R4, 0x400, RZ, 0xfc, !PT ;  /* 0x00000400040b7812 */ /* 0x000fe400078efcff */
[----:B-1----:R-:W-:Y:S01]  /*35a0*/  SHF.R.U32.HI R8, RZ, 0x2, R7 ;  /* 0x00000002ff087819 */ /* 0x002fe20000011607 */
[----:B------:R-:W-:Y:S01]  /*35b0*/  VIADD R7, R10, UR5 ;  /* 0x000000050a077c36 */ /* 0x000fe20008000000 */
[C---:B------:R-:W-:Y:S01]  /*35c0*/  LOP3.LUT R12, R4.reuse, 0x600, RZ, 0xfc, !PT ;  /* 0x00000600040c7812 */ /* 0x040fe200078efcff */
[C---:B------:R-:W-:Y:S01]  /*35d0*/  IMAD R5, R4.reuse, 0x4, R5 ;  /* 0x0000000404057824 */ /* 0x040fe200078e0205 */
[----:B------:R-:W-:Y:S01]  /*35e0*/  BAR.SYNC.DEFER_BLOCKING 0x0 ;  /* 0x0000000000007b1d */ /* 0x000fe20000010000 */
[C---:B------:R-:W-:Y:S02]  /*35f0*/  LOP3.LUT R6, R4.reuse, 0x800, RZ, 0xfc, !PT ;  /* 0x0000080004067812 */ /* 0x040fe400078efcff */
[C---:B------:R-:W-:Y:S01]  /*3600*/  LOP3.LUT R13, R4.reuse, 0xc00, RZ, 0xfc, !PT ;  /* 0x00000c00040d7812 */ /* 0x040fe200078efcff */
[----:B------:R-:W-:Y:S01]  /*3610*/  IMAD R7, R4, 0x4, R7 ;  /* 0x0000000404077824 */ /* 0x000fe200078e0207 */
[----:B------:R-:W-:-:S02]  /*3620*/  SHF.R.U32.HI R11, RZ, 0x2, R11 ;  /* 0x00000002ff0b7819 */ /* 0x000fc4000001160b */
[----:B------:R-:W-:Y:S02]  /*3630*/  SHF.R.U32.HI R12, RZ, 0x2, R12 ;  /* 0x00000002ff0c7819 */ /* 0x000fe4000001160c */
[----:B------:R-:W-:Y:S02]  /*3640*/  SHF.R.U32.HI R6, RZ, 0x2, R6 ;  /* 0x00000002ff067819 */ /* 0x000fe40000011606 */
[----:B------:R-:W-:Y:S02]  /*3650*/  SHF.R.U32.HI R13, RZ, 0x2, R13 ;  /* 0x00000002ff0d7819 */ /* 0x000fe4000001160d */
[----:B------:R-:W-:Y:S02]  /*3660*/  LOP3.LUT R11, R11, 0x170, RZ, 0xc0, !PT ;  /* 0x000001700b0b7812 */ /* 0x000fe400078ec0ff */
[----:B------:R-:W-:Y:S02]  /*3670*/  LOP3.LUT R12, R12, 0x1f0, RZ, 0xc0, !PT ;  /* 0x000001f00c0c7812 */ /* 0x000fe400078ec0ff */
[----:B------:R-:W-:-:S02]  /*3680*/  LOP3.LUT R6, R6, 0x270, RZ, 0xc0, !PT ;  /* 0x0000027006067812 */ /* 0x000fc400078ec0ff */
[----:B------:R-:W-:Y:S02]  /*3690*/  LOP3.LUT R8, R8, 0x2f0, RZ, 0xc0, !PT ;  /* 0x000002f008087812 */ /* 0x000fe400078ec0ff */
[----:B------:R-:W-:Y:S01]  /*36a0*/  LOP3.LUT R10, R13, 0x370, RZ, 0xc0, !PT ;  /* 0x000003700d0a7812 */ /* 0x000fe200078ec0ff */
[----:B------:R1:W2:Y:S01]  /*36b0*/  LDS.128 R24, [R5] ;  /* 0x0000000005187984 */ /* 0x0002a20000000c00 */
[----:B------:R-:W-:-:S03]  /*36c0*/  VIADD R11, R11, UR5 ;  /* 0x000000050b0b7c36 */ /* 0x000fc60008000000 */
[----:B------:R-:W4:Y:S01]  /*36d0*/  LDS.128 R28, [R7+0x800] ;  /* 0x00080000071c7984 */ /* 0x000f220000000c00 */
[----:B------:R-:W-:Y:S02]  /*36e0*/  VIADD R9, R12, UR5 ;  /* 0x000000050c097c36 */ /* 0x000fe40008000000 */
[----:B------:R-:W-:Y:S01]  /*36f0*/  VIADD R13, R6, UR5 ;  /* 0x00000005060d7c36 */ /* 0x000fe20008000000 */
[----:B------:R-:W-:Y:S01]  /*3700*/  SHF.R.U32.HI R14, RZ, 0x4, R22 ;  /* 0x00000004ff0e7819 */ /* 0x000fe20000011616 */
[----:B------:R-:W-:Y:S02]  /*3710*/  VIADD R15, R8, UR5 ;  /* 0x00000005080f7c36 */ /* 0x000fe40008000000 */
[----:B------:R-:W-:Y:S02]  /*3720*/  VIADD R17, R10, UR5 ;  /* 0x000000050a117c36 */ /* 0x000fe40008000000 */
[----:B------:R-:W-:Y:S02]  /*3730*/  VIADD R6, R0, 0xe00 ;  /* 0x00000e0000067836 */ /* 0x000fe40000000000 */
[----:B------:R-:W-:-:S02]  /*3740*/  IMAD.SHL.U32 R23, R23, 0x40, RZ ;  /* 0x0000004017177824 */ /* 0x000fc400078e00ff */
[C---:B------:R-:W-:Y:S02]  /*3750*/  IMAD R20, R4.reuse, 0x4, R11 ;  /* 0x0000000404147824 */ /* 0x040fe400078e020b */
[C---:B------:R-:W-:Y:S02]  /*3760*/  IMAD R16, R4.reuse, 0x4, R9 ;  /* 0x0000000404107824 */ /* 0x040fe400078e0209 */
[C---:B------:R-:W-:Y:S01]  /*3770*/  IMAD R13, R4.reuse, 0x4, R13 ;  /* 0x00000004040d7824 */ /* 0x040fe200078e020d */
[----:B------:R-:W-:Y:S01]  /*3780*/  SHF.R.U32.HI R6, RZ, 0x2, R6 ;  /* 0x00000002ff067819 */ /* 0x000fe20000011606 */
[C---:B------:R-:W-:Y:S02]  /*3790*/  IMAD R8, R4.reuse, 0x4, R15 ;  /* 0x0000000404087824 */ /* 0x040fe400078e020f */
[----:B-1----:R-:W-:Y:S01]  /*37a0*/  IMAD R5, R4, 0x4, R17 ;  /* 0x0000000404057824 */ /* 0x002fe200078e0211 */
[----:B------:R-:W-:Y:S01]  /*37b0*/  SGXT.U32 R4, R14, 0x3 ;  /* 0x000000030e04781a */ /* 0x000fe20000000000 */
[----:B---3--:R-:W-:Y:S01]  /*37c0*/  IMAD.WIDE R2, R23, 0x4, R2 ;  /* 0x0000000417027825 */ /* 0x008fe200078e0202 */
[----:B------:R-:W-:Y:S01]  /*37d0*/  SHF.R.U32.HI R36, RZ, 0x4, R22 ;  /* 0x00000004ff247819 */ /* 0x000fe20000011616 */
[----:B------:R-:W-:Y:S01]  /*37e0*/  LDS.128 R16, [R16+0x1800] ;  /* 0x0018000010107984 */ /* 0x000fe20000000c00 */
[----:B------:R-:W-:-:S03]  /*37f0*/  LOP3.LUT R37, R4, UR4, RZ, 0xfc, !PT ;  /* 0x0000000404257c12 */ /* 0x000fc6000f8efcff */
[----:B------:R-:W1:Y:S01]  /*3800*/  LDS.128 R20, [R20+0x1000] ;  /* 0x0010000014147984 */ /* 0x000e620000000c00 */
[----:B------:R-:W-:-:S03]  /*3810*/  LOP3.LUT R38, R6, 0x3f0, RZ, 0xc0, !PT ;  /* 0x000003f006267812 */ /* 0x000fc600078ec0ff */
[----:B------:R-:W3:Y:S04]  /*3820*/  LDS.128 R12, [R13+0x2000] ;  /* 0x002000000d0c7984 */ /* 0x000ee80000000c00 */
[----:B------:R-:W5:Y:S04]  /*3830*/  LDS.128 R8, [R8+0x2800] ;  /* 0x0028000008087984 */ /* 0x000f680000000c00 */
[----:B------:R-:W1:Y:S01]  /*3840*/  LDS.128 R4, [R5+0x3000] ;  /* 0x0030000005047984 */ /* 0x000e620000000c00 */
[----:B------:R-:W-:Y:S02]  /*3850*/  PLOP3.LUT P0, PT, PT, PT, UP0, 0x80, 0x0 ;  /* 0x000000000000781c */ /* 0x000fe40003f0f008 */
[----:B------:R-:W-:-:S02]  /*3860*/  PLOP3.LUT P1, PT, PT, PT, UP0, 0x80, 0x0 ;  /* 0x000000000000781c */ /* 0x000fc40003f2f008 */
[C---:B------:R-:W-:Y:S02]  /*3870*/  LOP3.LUT R35, R37.reuse, 0x8, RZ, 0xfc, !PT ;  /* 0x0000000825237812 */ /* 0x040fe400078efcff */
[C---:B------:R-:W-:Y:S01]  /*3880*/  ISETP.LT.AND P0, PT, R37.reuse, UR7, P0 ;  /* 0x0000000725007c0c */ /* 0x040fe20008701270 */
[--C-:B------:R-:W-:Y:S01]  /*3890*/  IMAD.WIDE R32, R37, 0x2000, R2.reuse ;  /* 0x0000200025207825 */ /* 0x100fe200078e0202 */
[C---:B------:R-:W-:Y:S02]  /*38a0*/  ISETP.LT.AND P1, PT, R35.reuse, UR7, P1 ;  /* 0x0000000723007c0c */ /* 0x040fe40008f21270 */
[----:B------:R-:W-:Y:S01]  /*38b0*/  LOP3.LUT R47, R0, 0x3c, RZ, 0xc0, !PT ;  /* 0x0000003c002f7812 */ /* 0x000fe200078ec0ff */
[----:B------:R-:W-:-:S04]  /*38c0*/  IMAD.WIDE R34, R35, 0x2000, R2 ;  /* 0x0000200023227825 */ /* 0x000fc800078e0202 */
[----:B------:R-:W-:Y:S02]  /*38d0*/  VIADD R39, R38, UR5 ;  /* 0x0000000526277c36 */ /* 0x000fe40008000000 */
[----:B------:R-:W-:Y:S01]  /*38e0*/  IMAD.WIDE.U32 R32, R47, 0x4, R32 ;  /* 0x000000042f207825 */ /* 0x000fe200078e0020 */
[----:B------:R-:W-:-:S03]  /*38f0*/  PLOP3.LUT P2, PT, PT, PT, UP0, 0x80, 0x0 ;  /* 0x000000000000781c */ /* 0x000fc60003f4f008 */
[----:B------:R-:W-:Y:S01]  /*3900*/  IMAD.WIDE.U32 R34, R47, 0x4, R34 ;  /* 0x000000042f227825 */ /* 0x000fe200078e0022 */
[----:B------:R-:W-:-:S03]  /*3910*/  PLOP3.LUT P3, PT, PT, PT, UP0, 0x80, 0x0 ;  /* 0x000000000000781c */ /* 0x000fc60003f6f008 */
[----:B------:R-:W-:Y:S01]  /*3920*/  IMAD R0, R0, 0x4, R39 ;  /* 0x0000000400007824 */ /* 0x000fe200078e0227 */
[C---:B------:R-:W-:Y:S01]  /*3930*/  LOP3.LUT R39, R37.reuse, 0x10, RZ, 0xfc, !PT ;  /* 0x0000001025277812 */ /* 0x040fe200078efcff */
[----:B------:R-:W-:Y:S01]  /*3940*/  IMAD.U32 R45, RZ, RZ, UR4 ;  /* 0x00000004ff2d7e24 */ /* 0x000fe2000f8e00ff */
[C---:B------:R-:W-:Y:S01]  /*3950*/  LOP3.LUT R41, R37.reuse, 0x18, RZ, 0xfc, !PT ;  /* 0x0000001825297812 */ /* 0x040fe200078efcff */
[----:B--2---:R2:W-:Y:S01]  /*3960*/  @P0 STG.E.128 desc[UR12][R32.64], R24 ;  /* 0x0000001820000986 */ /* 0x0045e2000c101d0c */
[----:B------:R-:W-:Y:S02]  /*3970*/  PLOP3.LUT P4, PT, PT, PT, UP0, 0x80, 0x0 ;  /* 0x000000000000781c */ /* 0x000fe40003f8f008 */
[----:B------:R-:W-:Y:S01]  /*3980*/  LOP3.LUT R43, R37, 0x20, RZ, 0xfc, !PT ;  /* 0x00000020252b7812 */ /* 0x000fe200078efcff */
[----:B----4-:R4:W-:Y:S01]  /*3990*/  @P1 STG.E.128 desc[UR12][R34.64], R28 ;  /* 0x0000001c22001986 */ /* 0x0109e2000c101d0c */
[----:B------:R-:W-:Y:S02]  /*39a0*/  PLOP3.LUT P5, PT, PT, PT, UP0, 0x80, 0x0 ;  /* 0x000000000000781c */ /* 0x000fe40003faf008 */
[----:B------:R-:W-:-:S02]  /*39b0*/  PLOP3.LUT P0, PT, PT, PT, UP0, 0x80, 0x0 ;  /* 0x000000000000781c */ /* 0x000fc40003f0f008 */
[----:B------:R-:W-:Y:S02]  /*39c0*/  ISETP.LT.AND P2, PT, R39, UR7, P2 ;  /* 0x0000000727007c0c */ /* 0x000fe40009741270 */
[----:B------:R-:W-:Y:S02]  /*39d0*/  LOP3.LUT R45, R36, 0x38, R45, 0xfe, !PT ;  /* 0x00000038242d7812 */ /* 0x000fe400078efe2d */
[----:B------:R-:W-:Y:S02]  /*39e0*/  PLOP3.LUT P1, PT, PT, PT, UP0, 0x80, 0x0 ;  /* 0x000000000000781c */ /* 0x000fe40003f2f008 */
[----:B------:R-:W-:Y:S02]  /*39f0*/  ISETP.LT.AND P3, PT, R41, UR7, P3 ;  /* 0x0000000729007c0c */ /* 0x000fe40009f61270 */
[C---:B--2---:R-:W-:Y:S02]  /*3a00*/  LOP3.LUT R33, R37.reuse, 0x28, RZ, 0xfc, !PT ;  /* 0x0000002825217812 */ /* 0x044fe400078efcff */
[----:B------:R-:W-:Y:S01]  /*3a10*/  LOP3.LUT R37, R37, 0x30, RZ, 0xfc, !PT ;  /* 0x0000003025257812 */ /* 0x000fe200078efcff */
[----:B------:R-:W-:Y:S01]  /*3a20*/  IMAD.WIDE R24, R39, 0x2000, R2 ;  /* 0x0000200027187825 */ /* 0x000fe200078e0202 */
[----:B------:R-:W-:-:S02]  /*3a30*/  ISETP.LT.AND P4, PT, R43, UR7, P4 ;  /* 0x000000072b007c0c */ /* 0x000fc4000a781270 */
[----:B------:R-:W-:Y:S01]  /*3a40*/  ISETP.LT.AND P5, PT, R33, UR7, P5 ;  /* 0x0000000721007c0c */ /* 0x000fe2000afa1270 */
[--C-:B------:R-:W-:Y:S01]  /*3a50*/  IMAD.WIDE R26, R41, 0x2000, R2.reuse ;  /* 0x00002000291a7825 */ /* 0x100fe200078e0202 */
[----:B------:R-:W-:Y:S02]  /*3a60*/  ISETP.LT.AND P0, PT, R37, UR7, P0 ;  /* 0x0000000725007c0c */ /* 0x000fe40008701270 */
[----:B------:R-:W-:Y:S01]  /*3a70*/  ISETP.LT.AND P1, PT, R45, UR7, P1 ;  /* 0x000000072d007c0c */ /* 0x000fe20008f21270 */
[----:B----4-:R-:W-:-:S04]  /*3a80*/  IMAD.WIDE R28, R43, 0x2000, R2 ;  /* 0x000020002b1c7825 */ /* 0x010fc800078e0202 */
[----:B------:R-:W-:-:S04]  /*3a90*/  IMAD.WIDE R30, R33, 0x2000, R2 ;  /* 0x00002000211e7825 */ /* 0x000fc800078e0202 */
[----:B------:R-:W-:-:S04]  /*3aa0*/  IMAD.WIDE R32, R37, 0x2000, R2 ;  /* 0x0000200025207825 */ /* 0x000fc800078e0202 */
[----:B------:R-:W-:-:S04]  /*3ab0*/  IMAD.WIDE.U32 R24, R47, 0x4, R24 ;  /* 0x000000042f187825 */ /* 0x000fc800078e0018 */
[C---:B------:R-:W-:Y:S01]  /*3ac0*/  IMAD.WIDE.U32 R26, R47.reuse, 0x4, R26 ;  /* 0x000000042f1a7825 */ /* 0x040fe200078e001a */
[----:B-1----:R1:W-:Y:S03]  /*3ad0*/  @P2 STG.E.128 desc[UR12][R24.64], R20 ;  /* 0x0000001418002986 */ /* 0x0023e6000c101d0c */
[C---:B------:R-:W-:Y:S01]  /*3ae0*/  IMAD.WIDE.U32 R28, R47.reuse, 0x4, R28 ;  /* 0x000000042f1c7825 */ /* 0x040fe200078e001c */
[----:B------:R1:W-:Y:S03]  /*3af0*/  @P3 STG.E.128 desc[UR12][R26.64], R16 ;  /* 0x000000101a003986 */ /* 0x0003e6000c101d0c */
[C---:B------:R-:W-:Y:S01]  /*3b00*/  IMAD.WIDE.U32 R30, R47.reuse, 0x4, R30 ;  /* 0x000000042f1e7825 */ /* 0x040fe200078e001e */
[----:B---3--:R1:W-:Y:S03]  /*3b10*/  @P4 STG.E.128 desc[UR12][R28.64], R12 ;  /* 0x0000000c1c004986 */ /* 0x0083e6000c101d0c */
[----:B------:R-:W-:Y:S01]  /*3b20*/  IMAD.WIDE.U32 R32, R47, 0x4, R32 ;  /* 0x000000042f207825 */ /* 0x000fe200078e0020 */
[----:B-----5:R1:W-:Y:S04]  /*3b30*/  @P5 STG.E.128 desc[UR12][R30.64], R8 ;  /* 0x000000081e005986 */ /* 0x0203e8000c101d0c */
[----:B------:R1:W-:Y:S01]  /*3b40*/  @P0 STG.E.128 desc[UR12][R32.64], R4 ;  /* 0x0000000420000986 */ /* 0x0003e2000c101d0c */
[----:B------:R-:W-:Y:S05]  /*3b50*/  @!P1 EXIT ;  /* 0x000000000000994d */ /* 0x000fea0003800000 */
[----:B-1----:R-:W1:Y:S01]  /*3b60*/  LDS.128 R4, [R0+0x3800] ;  /* 0x0038000000047984 */ /* 0x002e620000000c00 */
[----:B------:R-:W-:-:S04]  /*3b70*/  IMAD.WIDE R2, R45, 0x2000, R2 ;  /* 0x000020002d027825 */ /* 0x000fc800078e0202 */
[----:B------:R-:W-:-:S05]  /*3b80*/  IMAD.WIDE.U32 R2, R47, 0x4, R2 ;  /* 0x000000042f027825 */ /* 0x000fca00078e0002 */
[----:B-1----:R-:W-:Y:S01]  /*3b90*/  STG.E.128 desc[UR12][R2.64], R4 ;  /* 0x0000000402007986 */ /* 0x002fe2000c101d0c */
[----:B------:R-:W-:Y:S05]  /*3ba0*/  EXIT ;  /* 0x000000000000794d */ /* 0x000fea0003800000 */
.L_x_0:
[----:B------:R-:W-:-:S00]  /*3bb0*/  BRA `(.L_x_0) ;  /* 0xfffffffc00fc7947 */ /* 0x000fc0000383ffff */
[----:B------:R-:W-:-:S00]  /*3bc0*/  NOP ;  /* 0x0000000000007918 */ /* 0x000fc00000000000 */
        /* <DEDUP_REMOVED lines=11> */
.L_x_1:


//--------------------- .nv.shared.chunk_scaled_dot_kkt_fwd_kernel --------------------------
	.section	.nv.shared.chunk_scaled_dot_kkt_fwd_kernel,"aw",@nobits
	.sectionflags	@""
	.align	16
	.zero		1024


//--------------------- .nv.shared.reserved.0     --------------------------
	.section	.nv.shared.reserved.0,"aw",@nobits
	.weak		__nv_reservedSMEM_offset_0_alias
	.size		__nv_reservedSMEM_offset_0_alias, 0, 0
	.other		__nv_reservedSMEM_offset_0_alias,@"STO_CUDA_RESERVED_SHARED STV_DEFAULT"
__nv_reservedSMEM_offset_0_alias:
	.zero		0


//--------------------- .nv.constant0.chunk_scaled_dot_kkt_fwd_kernel --------------------------
	.section	.nv.constant0.chunk_scaled_dot_kkt_fwd_kernel,"a",@progbits
	.sectionflags	@""
	.align	4
.nv.constant0.chunk_scaled_dot_kkt_fwd_kernel:
	.zero		576


//--------------------- SYMBOLS --------------------------

	.type		.nv.reservedSmem.offset0,@object
	.size		.nv.reservedSmem.offset0,0x4
